//
// Generated by NVIDIA NVVM Compiler
//
// Compiler Build ID: CL-36424714
// Cuda compilation tools, release 13.0, V13.0.88
// Based on NVVM 20.0.0
//

.version 9.0
.target sm_100
.address_size 64

	// .globl	_Z20kmeans_assign_pointsPKfS0_PiPfiii
.extern .shared .align 16 .b8 shared_centroids[];

.visible .entry _Z20kmeans_assign_pointsPKfS0_PiPfiii(
	.param .u64 .ptr .align 1 _Z20kmeans_assign_pointsPKfS0_PiPfiii_param_0,
	.param .u64 .ptr .align 1 _Z20kmeans_assign_pointsPKfS0_PiPfiii_param_1,
	.param .u64 .ptr .align 1 _Z20kmeans_assign_pointsPKfS0_PiPfiii_param_2,
	.param .u64 .ptr .align 1 _Z20kmeans_assign_pointsPKfS0_PiPfiii_param_3,
	.param .u32 _Z20kmeans_assign_pointsPKfS0_PiPfiii_param_4,
	.param .u32 _Z20kmeans_assign_pointsPKfS0_PiPfiii_param_5,
	.param .u32 _Z20kmeans_assign_pointsPKfS0_PiPfiii_param_6
)
{
	.reg .pred 	%p<23>;
	.reg .b32 	%r<98>;
	.reg .b32 	%f<168>;
	.reg .b64 	%rd<23>;

	ld.param.u64 	%rd8, [_Z20kmeans_assign_pointsPKfS0_PiPfiii_param_0];
	ld.param.u64 	%rd5, [_Z20kmeans_assign_pointsPKfS0_PiPfiii_param_1];
	ld.param.u64 	%rd6, [_Z20kmeans_assign_pointsPKfS0_PiPfiii_param_2];
	ld.param.u64 	%rd7, [_Z20kmeans_assign_pointsPKfS0_PiPfiii_param_3];
	ld.param.u32 	%r49, [_Z20kmeans_assign_pointsPKfS0_PiPfiii_param_4];
	ld.param.u32 	%r50, [_Z20kmeans_assign_pointsPKfS0_PiPfiii_param_5];
	ld.param.u32 	%r51, [_Z20kmeans_assign_pointsPKfS0_PiPfiii_param_6];
	cvta.to.global.u64 	%rd1, %rd8;
	mov.u32 	%r52, %ctaid.x;
	mov.u32 	%r1, %ntid.x;
	mov.u32 	%r80, %tid.x;
	mad.lo.s32 	%r3, %r52, %r1, %r80;
	mul.lo.s32 	%r4, %r51, %r50;
	setp.ge.s32 	%p1, %r80, %r4;
	@%p1 bra 	$L__BB0_3;
	cvta.to.global.u64 	%rd2, %rd5;
$L__BB0_2:
	mul.wide.s32 	%rd9, %r80, 4;
	add.s64 	%rd10, %rd2, %rd9;
	ld.global.f32 	%f24, [%rd10];
	shl.b32 	%r53, %r80, 2;
	mov.u32 	%r54, shared_centroids;
	add.s32 	%r55, %r54, %r53;
	st.shared.f32 	[%r55], %f24;
	add.s32 	%r80, %r80, %r1;
	setp.lt.s32 	%p2, %r80, %r4;
	@%p2 bra 	$L__BB0_2;
$L__BB0_3:
	bar.sync 	0;
	setp.ge.s32 	%p3, %r3, %r49;
	@%p3 bra 	$L__BB0_28;
	setp.lt.s32 	%p4, %r51, 1;
	mov.b32 	%r97, 0;
	mov.f32 	%f167, 0f7F7FFFFF;
	@%p4 bra 	$L__BB0_27;
	setp.lt.s32 	%p5, %r50, 1;
	mul.lo.s32 	%r7, %r50, %r3;
	@%p5 bra 	$L__BB0_21;
	and.b32  	%r8, %r50, 15;
	and.b32  	%r9, %r50, 7;
	add.s32 	%r10, %r9, -1;
	and.b32  	%r11, %r50, 2147483632;
	and.b32  	%r12, %r50, 3;
	neg.s32 	%r13, %r11;
	add.s64 	%rd3, %rd1, 32;
	shl.b32 	%r14, %r50, 2;
	mov.f32 	%f167, 0f7F7FFFFF;
	mov.b32 	%r81, 0;
	mov.u32 	%r97, %r81;
$L__BB0_7:
	setp.lt.u32 	%p12, %r50, 16;
	mul.lo.s32 	%r17, %r81, %r50;
	mov.f32 	%f162, 0f00000000;
	mov.b32 	%r87, 0;
	@%p12 bra 	$L__BB0_10;
	mov.u32 	%r63, shared_centroids;
	mad.lo.s32 	%r64, %r14, %r81, %r63;
	add.s32 	%r83, %r64, 32;
	mov.f32 	%f162, 0f00000000;
	mov.u32 	%r84, %r7;
	mov.u32 	%r85, %r13;
$L__BB0_9:
	.pragma "nounroll";
	mul.wide.s32 	%rd11, %r84, 4;
	add.s64 	%rd12, %rd3, %rd11;
	ld.global.f32 	%f33, [%rd12+-32];
	ld.shared.f32 	%f34, [%r83+-32];
	sub.f32 	%f35, %f33, %f34;
	fma.rn.f32 	%f36, %f35, %f35, %f162;
	ld.global.f32 	%f37, [%rd12+-28];
	ld.shared.f32 	%f38, [%r83+-28];
	sub.f32 	%f39, %f37, %f38;
	fma.rn.f32 	%f40, %f39, %f39, %f36;
	ld.global.f32 	%f41, [%rd12+-24];
	ld.shared.f32 	%f42, [%r83+-24];
	sub.f32 	%f43, %f41, %f42;
	fma.rn.f32 	%f44, %f43, %f43, %f40;
	ld.global.f32 	%f45, [%rd12+-20];
	ld.shared.f32 	%f46, [%r83+-20];
	sub.f32 	%f47, %f45, %f46;
	fma.rn.f32 	%f48, %f47, %f47, %f44;
	ld.global.f32 	%f49, [%rd12+-16];
	ld.shared.f32 	%f50, [%r83+-16];
	sub.f32 	%f51, %f49, %f50;
	fma.rn.f32 	%f52, %f51, %f51, %f48;
	ld.global.f32 	%f53, [%rd12+-12];
	ld.shared.f32 	%f54, [%r83+-12];
	sub.f32 	%f55, %f53, %f54;
	fma.rn.f32 	%f56, %f55, %f55, %f52;
	ld.global.f32 	%f57, [%rd12+-8];
	ld.shared.f32 	%f58, [%r83+-8];
	sub.f32 	%f59, %f57, %f58;
	fma.rn.f32 	%f60, %f59, %f59, %f56;
	ld.global.f32 	%f61, [%rd12+-4];
	ld.shared.f32 	%f62, [%r83+-4];
	sub.f32 	%f63, %f61, %f62;
	fma.rn.f32 	%f64, %f63, %f63, %f60;
	ld.global.f32 	%f65, [%rd12];
	ld.shared.f32 	%f66, [%r83];
	sub.f32 	%f67, %f65, %f66;
	fma.rn.f32 	%f68, %f67, %f67, %f64;
	ld.global.f32 	%f69, [%rd12+4];
	ld.shared.f32 	%f70, [%r83+4];
	sub.f32 	%f71, %f69, %f70;
	fma.rn.f32 	%f72, %f71, %f71, %f68;
	ld.global.f32 	%f73, [%rd12+8];
	ld.shared.f32 	%f74, [%r83+8];
	sub.f32 	%f75, %f73, %f74;
	fma.rn.f32 	%f76, %f75, %f75, %f72;
	ld.global.f32 	%f77, [%rd12+12];
	ld.shared.f32 	%f78, [%r83+12];
	sub.f32 	%f79, %f77, %f78;
	fma.rn.f32 	%f80, %f79, %f79, %f76;
	ld.global.f32 	%f81, [%rd12+16];
	ld.shared.f32 	%f82, [%r83+16];
	sub.f32 	%f83, %f81, %f82;
	fma.rn.f32 	%f84, %f83, %f83, %f80;
	ld.global.f32 	%f85, [%rd12+20];
	ld.shared.f32 	%f86, [%r83+20];
	sub.f32 	%f87, %f85, %f86;
	fma.rn.f32 	%f88, %f87, %f87, %f84;
	ld.global.f32 	%f89, [%rd12+24];
	ld.shared.f32 	%f90, [%r83+24];
	sub.f32 	%f91, %f89, %f90;
	fma.rn.f32 	%f92, %f91, %f91, %f88;
	ld.global.f32 	%f93, [%rd12+28];
	ld.shared.f32 	%f94, [%r83+28];
	sub.f32 	%f95, %f93, %f94;
	fma.rn.f32 	%f162, %f95, %f95, %f92;
	add.s32 	%r85, %r85, 16;
	add.s32 	%r84, %r84, 16;
	add.s32 	%r83, %r83, 64;
	setp.ne.s32 	%p13, %r85, 0;
	mov.u32 	%r87, %r11;
	@%p13 bra 	$L__BB0_9;
$L__BB0_10:
	setp.eq.s32 	%p14, %r8, 0;
	@%p14 bra 	$L__BB0_20;
	add.s32 	%r65, %r8, -1;
	setp.lt.u32 	%p15, %r65, 7;
	@%p15 bra 	$L__BB0_13;
	add.s32 	%r66, %r87, %r7;
	mul.wide.s32 	%rd13, %r66, 4;
	add.s64 	%rd14, %rd1, %rd13;
	ld.global.f32 	%f97, [%rd14];
	add.s32 	%r67, %r87, %r17;
	shl.b32 	%r68, %r67, 2;
	mov.u32 	%r69, shared_centroids;
	add.s32 	%r70, %r69, %r68;
	ld.shared.f32 	%f98, [%r70];
	sub.f32 	%f99, %f97, %f98;
	fma.rn.f32 	%f100, %f99, %f99, %f162;
	ld.global.f32 	%f101, [%rd14+4];
	ld.shared.f32 	%f102, [%r70+4];
	sub.f32 	%f103, %f101, %f102;
	fma.rn.f32 	%f104, %f103, %f103, %f100;
	ld.global.f32 	%f105, [%rd14+8];
	ld.shared.f32 	%f106, [%r70+8];
	sub.f32 	%f107, %f105, %f106;
	fma.rn.f32 	%f108, %f107, %f107, %f104;
	ld.global.f32 	%f109, [%rd14+12];
	ld.shared.f32 	%f110, [%r70+12];
	sub.f32 	%f111, %f109, %f110;
	fma.rn.f32 	%f112, %f111, %f111, %f108;
	ld.global.f32 	%f113, [%rd14+16];
	ld.shared.f32 	%f114, [%r70+16];
	sub.f32 	%f115, %f113, %f114;
	fma.rn.f32 	%f116, %f115, %f115, %f112;
	ld.global.f32 	%f117, [%rd14+20];
	ld.shared.f32 	%f118, [%r70+20];
	sub.f32 	%f119, %f117, %f118;
	fma.rn.f32 	%f120, %f119, %f119, %f116;
	ld.global.f32 	%f121, [%rd14+24];
	ld.shared.f32 	%f122, [%r70+24];
	sub.f32 	%f123, %f121, %f122;
	fma.rn.f32 	%f124, %f123, %f123, %f120;
	ld.global.f32 	%f125, [%rd14+28];
	ld.shared.f32 	%f126, [%r70+28];
	sub.f32 	%f127, %f125, %f126;
	fma.rn.f32 	%f162, %f127, %f127, %f124;
	add.s32 	%r87, %r87, 8;
$L__BB0_13:
	setp.eq.s32 	%p16, %r9, 0;
	@%p16 bra 	$L__BB0_20;
	setp.lt.u32 	%p17, %r10, 3;
	@%p17 bra 	$L__BB0_16;
	add.s32 	%r71, %r87, %r7;
	mul.wide.s32 	%rd15, %r71, 4;
	add.s64 	%rd16, %rd1, %rd15;
	ld.global.f32 	%f129, [%rd16];
	add.s32 	%r72, %r87, %r17;
	shl.b32 	%r73, %r72, 2;
	mov.u32 	%r74, shared_centroids;
	add.s32 	%r75, %r74, %r73;
	ld.shared.f32 	%f130, [%r75];
	sub.f32 	%f131, %f129, %f130;
	fma.rn.f32 	%f132, %f131, %f131, %f162;
	ld.global.f32 	%f133, [%rd16+4];
	ld.shared.f32 	%f134, [%r75+4];
	sub.f32 	%f135, %f133, %f134;
	fma.rn.f32 	%f136, %f135, %f135, %f132;
	ld.global.f32 	%f137, [%rd16+8];
	ld.shared.f32 	%f138, [%r75+8];
	sub.f32 	%f139, %f137, %f138;
	fma.rn.f32 	%f140, %f139, %f139, %f136;
	ld.global.f32 	%f141, [%rd16+12];
	ld.shared.f32 	%f142, [%r75+12];
	sub.f32 	%f143, %f141, %f142;
	fma.rn.f32 	%f162, %f143, %f143, %f140;
	add.s32 	%r87, %r87, 4;
$L__BB0_16:
	setp.eq.s32 	%p18, %r12, 0;
	@%p18 bra 	$L__BB0_20;
	setp.eq.s32 	%p19, %r12, 1;
	add.s32 	%r76, %r87, %r7;
	mul.wide.s32 	%rd17, %r76, 4;
	add.s64 	%rd4, %rd1, %rd17;
	ld.global.f32 	%f144, [%rd4];
	add.s32 	%r77, %r87, %r17;
	shl.b32 	%r78, %r77, 2;
	mov.u32 	%r79, shared_centroids;
	add.s32 	%r30, %r79, %r78;
	ld.shared.f32 	%f145, [%r30];
	sub.f32 	%f146, %f144, %f145;
	fma.rn.f32 	%f162, %f146, %f146, %f162;
	@%p19 bra 	$L__BB0_20;
	setp.eq.s32 	%p20, %r12, 2;
	ld.global.f32 	%f147, [%rd4+4];
	ld.shared.f32 	%f148, [%r30+4];
	sub.f32 	%f149, %f147, %f148;
	fma.rn.f32 	%f162, %f149, %f149, %f162;
	@%p20 bra 	$L__BB0_20;
	ld.global.f32 	%f150, [%rd4+8];
	ld.shared.f32 	%f151, [%r30+8];
	sub.f32 	%f152, %f150, %f151;
	fma.rn.f32 	%f162, %f152, %f152, %f162;
$L__BB0_20:
	setp.lt.f32 	%p21, %f162, %f167;
	selp.f32 	%f167, %f162, %f167, %p21;
	selp.b32 	%r97, %r81, %r97, %p21;
	add.s32 	%r81, %r81, 1;
	setp.eq.s32 	%p22, %r81, %r51;
	@%p22 bra 	$L__BB0_27;
	bra.uni 	$L__BB0_7;
$L__BB0_21:
	and.b32  	%r33, %r51, 3;
	setp.lt.u32 	%p6, %r51, 4;
	mov.f32 	%f167, 0f7F7FFFFF;
	mov.b32 	%r94, 0;
	mov.u32 	%r97, %r94;
	@%p6 bra 	$L__BB0_24;
	and.b32  	%r94, %r51, 2147483644;
	mov.f32 	%f167, 0f7F7FFFFF;
	mov.b32 	%r89, 0;
	mov.u32 	%r97, %r89;
$L__BB0_23:
	setp.gt.f32 	%p7, %f167, 0f00000000;
	selp.f32 	%f167, 0f00000000, %f167, %p7;
	selp.b32 	%r97, %r89, %r97, %p7;
	add.s32 	%r89, %r89, 4;
	setp.ne.s32 	%p8, %r89, %r94;
	@%p8 bra 	$L__BB0_23;
$L__BB0_24:
	setp.eq.s32 	%p9, %r33, 0;
	@%p9 bra 	$L__BB0_27;
	mov.b32 	%r96, 0;
$L__BB0_26:
	.pragma "nounroll";
	setp.gt.f32 	%p10, %f167, 0f00000000;
	selp.f32 	%f167, 0f00000000, %f167, %p10;
	selp.b32 	%r97, %r94, %r97, %p10;
	add.s32 	%r94, %r94, 1;
	add.s32 	%r96, %r96, 1;
	setp.ne.s32 	%p11, %r96, %r33;
	@%p11 bra 	$L__BB0_26;
$L__BB0_27:
	cvta.to.global.u64 	%rd18, %rd6;
	mul.wide.s32 	%rd19, %r3, 4;
	add.s64 	%rd20, %rd18, %rd19;
	st.global.u32 	[%rd20], %r97;
	sqrt.rn.f32 	%f153, %f167;
	cvta.to.global.u64 	%rd21, %rd7;
	add.s64 	%rd22, %rd21, %rd19;
	st.global.f32 	[%rd22], %f153;
$L__BB0_28:
	ret;

}
	// .globl	_Z23kmeans_update_centroidsPKfPKiPfPiiii
.visible .entry _Z23kmeans_update_centroidsPKfPKiPfPiiii(
	.param .u64 .ptr .align 1 _Z23kmeans_update_centroidsPKfPKiPfPiiii_param_0,
	.param .u64 .ptr .align 1 _Z23kmeans_update_centroidsPKfPKiPfPiiii_param_1,
	.param .u64 .ptr .align 1 _Z23kmeans_update_centroidsPKfPKiPfPiiii_param_2,
	.param .u64 .ptr .align 1 _Z23kmeans_update_centroidsPKfPKiPfPiiii_param_3,
	.param .u32 _Z23kmeans_update_centroidsPKfPKiPfPiiii_param_4,
	.param .u32 _Z23kmeans_update_centroidsPKfPKiPfPiiii_param_5,
	.param .u32 _Z23kmeans_update_centroidsPKfPKiPfPiiii_param_6
)
{
	.reg .pred 	%p<11>;
	.reg .b32 	%r<51>;
	.reg .b32 	%f<59>;
	.reg .b64 	%rd<32>;

	ld.param.u64 	%rd6, [_Z23kmeans_update_centroidsPKfPKiPfPiiii_param_0];
	ld.param.u64 	%rd3, [_Z23kmeans_update_centroidsPKfPKiPfPiiii_param_1];
	ld.param.u64 	%rd5, [_Z23kmeans_update_centroidsPKfPKiPfPiiii_param_3];
	ld.param.u32 	%r31, [_Z23kmeans_update_centroidsPKfPKiPfPiiii_param_4];
	ld.param.u32 	%r30, [_Z23kmeans_update_centroidsPKfPKiPfPiiii_param_5];
	cvta.to.global.u64 	%rd1, %rd6;
	mov.u32 	%r32, %ctaid.x;
	mov.u32 	%r33, %ntid.x;
	mov.u32 	%r34, %tid.x;
	mad.lo.s32 	%r1, %r32, %r33, %r34;
	setp.ge.s32 	%p1, %r1, %r31;
	@%p1 bra 	$L__BB1_14;
	cvta.to.global.u64 	%rd7, %rd3;
	cvta.to.global.u64 	%rd8, %rd5;
	mul.wide.s32 	%rd9, %r1, 4;
	add.s64 	%rd10, %rd7, %rd9;
	ld.global.u32 	%r2, [%rd10];
	mul.wide.s32 	%rd11, %r2, 4;
	add.s64 	%rd12, %rd8, %rd11;
	atom.global.add.u32 	%r35, [%rd12], 1;
	setp.lt.s32 	%p2, %r30, 1;
	@%p2 bra 	$L__BB1_14;
	mul.lo.s32 	%r3, %r2, %r30;
	mul.lo.s32 	%r4, %r30, %r1;
	setp.lt.u32 	%p3, %r30, 16;
	mov.b32 	%r46, 0;
	@%p3 bra 	$L__BB1_5;
	and.b32  	%r46, %r30, 2147483632;
	neg.s32 	%r44, %r46;
	mov.u32 	%r42, %r4;
	mov.u32 	%r43, %r3;
$L__BB1_4:
	.pragma "nounroll";
	ld.param.u64 	%rd30, [_Z23kmeans_update_centroidsPKfPKiPfPiiii_param_2];
	mul.wide.s32 	%rd13, %r43, 4;
	cvta.to.global.u64 	%rd14, %rd30;
	add.s64 	%rd15, %rd14, %rd13;
	mul.wide.s32 	%rd16, %r42, 4;
	add.s64 	%rd17, %rd1, %rd16;
	ld.global.f32 	%f1, [%rd17];
	atom.global.add.f32 	%f2, [%rd15], %f1;
	ld.global.f32 	%f3, [%rd17+4];
	atom.global.add.f32 	%f4, [%rd15+4], %f3;
	ld.global.f32 	%f5, [%rd17+8];
	atom.global.add.f32 	%f6, [%rd15+8], %f5;
	ld.global.f32 	%f7, [%rd17+12];
	atom.global.add.f32 	%f8, [%rd15+12], %f7;
	ld.global.f32 	%f9, [%rd17+16];
	atom.global.add.f32 	%f10, [%rd15+16], %f9;
	ld.global.f32 	%f11, [%rd17+20];
	atom.global.add.f32 	%f12, [%rd15+20], %f11;
	ld.global.f32 	%f13, [%rd17+24];
	atom.global.add.f32 	%f14, [%rd15+24], %f13;
	ld.global.f32 	%f15, [%rd17+28];
	atom.global.add.f32 	%f16, [%rd15+28], %f15;
	ld.global.f32 	%f17, [%rd17+32];
	atom.global.add.f32 	%f18, [%rd15+32], %f17;
	ld.global.f32 	%f19, [%rd17+36];
	atom.global.add.f32 	%f20, [%rd15+36], %f19;
	ld.global.f32 	%f21, [%rd17+40];
	atom.global.add.f32 	%f22, [%rd15+40], %f21;
	ld.global.f32 	%f23, [%rd17+44];
	atom.global.add.f32 	%f24, [%rd15+44], %f23;
	ld.global.f32 	%f25, [%rd17+48];
	atom.global.add.f32 	%f26, [%rd15+48], %f25;
	ld.global.f32 	%f27, [%rd17+52];
	atom.global.add.f32 	%f28, [%rd15+52], %f27;
	ld.global.f32 	%f29, [%rd17+56];
	atom.global.add.f32 	%f30, [%rd15+56], %f29;
	ld.global.f32 	%f31, [%rd17+60];
	atom.global.add.f32 	%f32, [%rd15+60], %f31;
	add.s32 	%r44, %r44, 16;
	add.s32 	%r43, %r43, 16;
	add.s32 	%r42, %r42, 16;
	setp.ne.s32 	%p4, %r44, 0;
	@%p4 bra 	$L__BB1_4;
$L__BB1_5:
	and.b32  	%r14, %r30, 15;
	setp.eq.s32 	%p5, %r14, 0;
	@%p5 bra 	$L__BB1_14;
	ld.param.u64 	%rd31, [_Z23kmeans_update_centroidsPKfPKiPfPiiii_param_2];
	cvta.to.global.u64 	%rd2, %rd31;
	and.b32  	%r15, %r30, 7;
	setp.lt.u32 	%p6, %r14, 8;
	@%p6 bra 	$L__BB1_8;
	add.s32 	%r38, %r46, %r3;
	mul.wide.s32 	%rd18, %r38, 4;
	add.s64 	%rd19, %rd2, %rd18;
	add.s32 	%r39, %r46, %r4;
	mul.wide.s32 	%rd20, %r39, 4;
	add.s64 	%rd21, %rd1, %rd20;
	ld.global.f32 	%f33, [%rd21];
	atom.global.add.f32 	%f34, [%rd19], %f33;
	ld.global.f32 	%f35, [%rd21+4];
	atom.global.add.f32 	%f36, [%rd19+4], %f35;
	ld.global.f32 	%f37, [%rd21+8];
	atom.global.add.f32 	%f38, [%rd19+8], %f37;
	ld.global.f32 	%f39, [%rd21+12];
	atom.global.add.f32 	%f40, [%rd19+12], %f39;
	ld.global.f32 	%f41, [%rd21+16];
	atom.global.add.f32 	%f42, [%rd19+16], %f41;
	ld.global.f32 	%f43, [%rd21+20];
	atom.global.add.f32 	%f44, [%rd19+20], %f43;
	ld.global.f32 	%f45, [%rd21+24];
	atom.global.add.f32 	%f46, [%rd19+24], %f45;
	ld.global.f32 	%f47, [%rd21+28];
	atom.global.add.f32 	%f48, [%rd19+28], %f47;
	add.s32 	%r46, %r46, 8;
$L__BB1_8:
	setp.eq.s32 	%p7, %r15, 0;
	@%p7 bra 	$L__BB1_14;
	and.b32  	%r18, %r30, 3;
	setp.lt.u32 	%p8, %r15, 4;
	@%p8 bra 	$L__BB1_11;
	add.s32 	%r40, %r46, %r3;
	mul.wide.s32 	%rd22, %r40, 4;
	add.s64 	%rd23, %rd2, %rd22;
	add.s32 	%r41, %r46, %r4;
	mul.wide.s32 	%rd24, %r41, 4;
	add.s64 	%rd25, %rd1, %rd24;
	ld.global.f32 	%f49, [%rd25];
	atom.global.add.f32 	%f50, [%rd23], %f49;
	ld.global.f32 	%f51, [%rd25+4];
	atom.global.add.f32 	%f52, [%rd23+4], %f51;
	ld.global.f32 	%f53, [%rd25+8];
	atom.global.add.f32 	%f54, [%rd23+8], %f53;
	ld.global.f32 	%f55, [%rd25+12];
	atom.global.add.f32 	%f56, [%rd23+12], %f55;
	add.s32 	%r46, %r46, 4;
$L__BB1_11:
	setp.eq.s32 	%p9, %r18, 0;
	@%p9 bra 	$L__BB1_14;
	add.s32 	%r50, %r46, %r4;
	add.s32 	%r49, %r46, %r3;
	neg.s32 	%r48, %r18;
$L__BB1_13:
	.pragma "nounroll";
	mul.wide.s32 	%rd26, %r50, 4;
	add.s64 	%rd27, %rd1, %rd26;
	mul.wide.s32 	%rd28, %r49, 4;
	add.s64 	%rd29, %rd2, %rd28;
	ld.global.f32 	%f57, [%rd27];
	atom.global.add.f32 	%f58, [%rd29], %f57;
	add.s32 	%r50, %r50, 1;
	add.s32 	%r49, %r49, 1;
	add.s32 	%r48, %r48, 1;
	setp.ne.s32 	%p10, %r48, 0;
	@%p10 bra 	$L__BB1_13;
$L__BB1_14:
	ret;

}
	// .globl	_Z25kmeans_finalize_centroidsPfPKiii
.visible .entry _Z25kmeans_finalize_centroidsPfPKiii(
	.param .u64 .ptr .align 1 _Z25kmeans_finalize_centroidsPfPKiii_param_0,
	.param .u64 .ptr .align 1 _Z25kmeans_finalize_centroidsPfPKiii_param_1,
	.param .u32 _Z25kmeans_finalize_centroidsPfPKiii_param_2,
	.param .u32 _Z25kmeans_finalize_centroidsPfPKiii_param_3
)
{
	.reg .pred 	%p<5>;
	.reg .b32 	%r<9>;
	.reg .b32 	%f<4>;
	.reg .b64 	%rd<9>;

	ld.param.u64 	%rd1, [_Z25kmeans_finalize_centroidsPfPKiii_param_0];
	ld.param.u64 	%rd2, [_Z25kmeans_finalize_centroidsPfPKiii_param_1];
	ld.param.u32 	%r4, [_Z25kmeans_finalize_centroidsPfPKiii_param_2];
	ld.param.u32 	%r5, [_Z25kmeans_finalize_centroidsPfPKiii_param_3];
	mov.u32 	%r6, %ctaid.x;
	mov.u32 	%r7, %ntid.x;
	mov.u32 	%r8, %tid.x;
	mad.lo.s32 	%r1, %r6, %r7, %r8;
	div.s32 	%r2, %r1, %r4;
	setp.ge.s32 	%p1, %r2, %r5;
	setp.lt.s32 	%p2, %r4, 0;
	or.pred  	%p3, %p2, %p1;
	@%p3 bra 	$L__BB2_3;
	cvta.to.global.u64 	%rd3, %rd2;
	mul.wide.s32 	%rd4, %r2, 4;
	add.s64 	%rd5, %rd3, %rd4;
	ld.global.u32 	%r3, [%rd5];
	setp.lt.s32 	%p4, %r3, 1;
	@%p4 bra 	$L__BB2_3;
	cvta.to.global.u64 	%rd6, %rd1;
	mul.wide.s32 	%rd7, %r1, 4;
	add.s64 	%rd8, %rd6, %rd7;
	ld.global.f32 	%f1, [%rd8];
	cvt.rn.f32.u32 	%f2, %r3;
	div.rn.f32 	%f3, %f1, %f2;
	st.global.f32 	[%rd8], %f3;
$L__BB2_3:
	ret;

}


// ===== COMPILED SASS (sm_100) =====

	.target	sm_100

	.elftype	@"ET_EXEC"


//--------------------- .note.nv.tkinfo           --------------------------
	.section	.note.nv.tkinfo,"",@"SHT_NOTE"
	.sectionflags	@"SHF_NOTE_NV_TKINFO"
	.tkinfo
        /*0018*/ 	.word	0x00000002
        /*0030*/ 	.string	""
        /*0030*/ 	.string	"ptxas"
        /*0030*/ 	.string	"Cuda compilation tools, release 13.0, V13.0.88"
        /*0030*/ 	.string	"Build cuda_13.0.r13.0/compiler.36424714_0"
        /*0030*/ 	.string	"-arch sm_100 -m 64 "



//--------------------- .note.nv.cuinfo           --------------------------
	.section	.note.nv.cuinfo,"",@"SHT_NOTE"
	.sectionflags	@"SHF_NOTE_NV_CUINFO"
        /*0018*/ 	.short	0x0002
        /*001a*/ 	.short	0x0064
        /*001c*/ 	.short	0x0082
	.zero		2


//--------------------- .nv.info                  --------------------------
	.section	.nv.info,"",@"SHT_CUDA_INFO"
	.align	4


	//----- nvinfo : EIATTR_REGCOUNT
	.align		4
        /*0000*/ 	.byte	0x04, 0x2f
        /*0002*/ 	.short	(.L_1 - .L_0)
	.align		4
.L_0:
        /*0004*/ 	.word	index@(_Z20kmeans_assign_pointsPKfS0_PiPfiii)
        /*0008*/ 	.word	0x00000020


	//----- nvinfo : EIATTR_FRAME_SIZE
	.align		4
.L_1:
        /*000c*/ 	.byte	0x04, 0x11
        /*000e*/ 	.short	(.L_3 - .L_2)
	.align		4
.L_2:
        /*0010*/ 	.word	index@($__internal_1_$__cuda_sm20_sqrt_rn_f32_slowpath)
        /*0014*/ 	.word	0x00000000


	//----- nvinfo : EIATTR_FRAME_SIZE
	.align		4
.L_3:
        /*0018*/ 	.byte	0x04, 0x11
        /*001a*/ 	.short	(.L_5 - .L_4)
	.align		4
.L_4:
        /*001c*/ 	.word	index@(_Z20kmeans_assign_pointsPKfS0_PiPfiii)
        /*0020*/ 	.word	0x00000000


	//----- nvinfo : EIATTR_REGCOUNT
	.align		4
.L_5:
        /*0024*/ 	.byte	0x04, 0x2f
        /*0026*/ 	.short	(.L_7 - .L_6)
	.align		4
.L_6:
        /*0028*/ 	.word	index@(_Z23kmeans_update_centroidsPKfPKiPfPiiii)
        /*002c*/ 	.word	0x0000001a


	//----- nvinfo : EIATTR_FRAME_SIZE
	.align		4
.L_7:
        /*0030*/ 	.byte	0x04, 0x11
        /*0032*/ 	.short	(.L_9 - .L_8)
	.align		4
.L_8:
        /*0034*/ 	.word	index@(_Z23kmeans_update_centroidsPKfPKiPfPiiii)
        /*0038*/ 	.word	0x00000000


	//----- nvinfo : EIATTR_REGCOUNT
	.align		4
.L_9:
        /*003c*/ 	.byte	0x04, 0x2f
        /*003e*/ 	.short	(.L_11 - .L_10)
	.align		4
.L_10:
        /*0040*/ 	.word	index@(_Z25kmeans_finalize_centroidsPfPKiii)
        /*0044*/ 	.word	0x00000012


	//----- nvinfo : EIATTR_FRAME_SIZE
	.align		4
.L_11:
        /*0048*/ 	.byte	0x04, 0x11
        /*004a*/ 	.short	(.L_13 - .L_12)
	.align		4
.L_12:
        /*004c*/ 	.word	index@($__internal_0_$__cuda_sm3x_div_rn_noftz_f32_slowpath)
        /*0050*/ 	.word	0x00000000


	//----- nvinfo : EIATTR_FRAME_SIZE
	.align		4
.L_13:
        /*0054*/ 	.byte	0x04, 0x11
        /*0056*/ 	.short	(.L_15 - .L_14)
	.align		4
.L_14:
        /*0058*/ 	.word	index@(_Z25kmeans_finalize_centroidsPfPKiii)
        /*005c*/ 	.word	0x00000000


	//----- nvinfo : EIATTR_MIN_STACK_SIZE
	.align		4
.L_15:
        /*0060*/ 	.byte	0x04, 0x12
        /*0062*/ 	.short	(.L_17 - .L_16)
	.align		4
.L_16:
        /*0064*/ 	.word	index@(_Z25kmeans_finalize_centroidsPfPKiii)
        /*0068*/ 	.word	0x00000000


	//----- nvinfo : EIATTR_MIN_STACK_SIZE
	.align		4
.L_17:
        /*006c*/ 	.byte	0x04, 0x12
        /*006e*/ 	.short	(.L_19 - .L_18)
	.align		4
.L_18:
        /*0070*/ 	.word	index@(_Z23kmeans_update_centroidsPKfPKiPfPiiii)
        /*0074*/ 	.word	0x00000000


	//----- nvinfo : EIATTR_MIN_STACK_SIZE
	.align		4
.L_19:
        /*0078*/ 	.byte	0x04, 0x12
        /*007a*/ 	.short	(.L_21 - .L_20)
	.align		4
.L_20:
        /*007c*/ 	.word	index@(_Z20kmeans_assign_pointsPKfS0_PiPfiii)
        /*0080*/ 	.word	0x00000000
.L_21:


//--------------------- .nv.compat                --------------------------
	.section	.nv.compat,"",@"SHT_CUDA_COMPAT_INFO"
	.align	4
        /*0000*/ 	.byte	0x02, 0x09, 0x00, 0x00, 0x02, 0x02, 0x01, 0x00, 0x02, 0x05, 0x05, 0x00, 0x03, 0x07, 0x01, 0x01
        /*0010*/ 	.byte	0x02, 0x03, 0x00, 0x00, 0x02, 0x06, 0x01, 0x00, 0x04, 0x0b, 0x08, 0x00, 0x01, 0x00, 0x00, 0x00
        /*0020*/ 	.byte	0x00, 0x00, 0x00, 0x00


//--------------------- .nv.info._Z25kmeans_finalize_centroidsPfPKiii --------------------------
	.section	.nv.info._Z25kmeans_finalize_centroidsPfPKiii,"",@"SHT_CUDA_INFO"
	.sectionflags	@""
	.align	4


	//----- nvinfo : EIATTR_CUDA_API_VERSION
	.align		4
        /*0000*/ 	.byte	0x04, 0x37
        /*0002*/ 	.short	(.L_23 - .L_22)
.L_22:
        /*0004*/ 	.word	0x00000082


	//----- nvinfo : EIATTR_KPARAM_INFO
	.align		4
.L_23:
        /*0008*/ 	.byte	0x04, 0x17
        /*000a*/ 	.short	(.L_25 - .L_24)
.L_24:
        /*000c*/ 	.word	0x00000000
        /*0010*/ 	.short	0x0003
        /*0012*/ 	.short	0x0014
        /*0014*/ 	.byte	0x00, 0xf0, 0x11, 0x00


	//----- nvinfo : EIATTR_KPARAM_INFO
	.align		4
.L_25:
        /*0018*/ 	.byte	0x04, 0x17
        /*001a*/ 	.short	(.L_27 - .L_26)
.L_26:
        /*001c*/ 	.word	0x00000000
        /*0020*/ 	.short	0x0002
        /*0022*/ 	.short	0x0010
        /*0024*/ 	.byte	0x00, 0xf0, 0x11, 0x00


	//----- nvinfo : EIATTR_KPARAM_INFO
	.align		4
.L_27:
        /*0028*/ 	.byte	0x04, 0x17
        /*002a*/ 	.short	(.L_29 - .L_28)
.L_28:
        /*002c*/ 	.word	0x00000000
        /*0030*/ 	.short	0x0001
        /*0032*/ 	.short	0x0008
        /*0034*/ 	.byte	0x00, 0xf5, 0x21, 0x00


	//----- nvinfo : EIATTR_KPARAM_INFO
	.align		4
.L_29:
        /*0038*/ 	.byte	0x04, 0x17
        /*003a*/ 	.short	(.L_31 - .L_30)
.L_30:
        /*003c*/ 	.word	0x00000000
        /*0040*/ 	.short	0x0000
        /*0042*/ 	.short	0x0000
        /*0044*/ 	.byte	0x00, 0xf5, 0x21, 0x00


	//----- nvinfo : EIATTR_SPARSE_MMA_MASK
	.align		4
.L_31:
        /*0048*/ 	.byte	0x03, 0x50
        /*004a*/ 	.short	0x0000


	//----- nvinfo : EIATTR_MAXREG_COUNT
	.align		4
        /*004c*/ 	.byte	0x03, 0x1b
        /*004e*/ 	.short	0x00ff


	//----- nvinfo : EIATTR_MERCURY_ISA_VERSION
	.align		4
        /*0050*/ 	.byte	0x03, 0x5f
        /*0052*/ 	.short	0x0101


	//----- nvinfo : EIATTR_VRC_CTA_INIT_COUNT
	.align		4
        /*0054*/ 	.byte	0x02, 0x4a
	.zero		1
	.zero		1


	//----- nvinfo : EIATTR_EXIT_INSTR_OFFSETS
	.align		4
        /*0058*/ 	.byte	0x04, 0x1c
        /*005a*/ 	.short	(.L_33 - .L_32)


	//   ....[0]....
.L_32:
        /*005c*/ 	.word	0x00000210


	//   ....[1]....
        /*0060*/ 	.word	0x00000270


	//   ....[2]....
        /*0064*/ 	.word	0x000003a0


	//----- nvinfo : EIATTR_CRS_STACK_SIZE
	.align		4
.L_33:
        /*0068*/ 	.byte	0x04, 0x1e
        /*006a*/ 	.short	(.L_35 - .L_34)
.L_34:
        /*006c*/ 	.word	0x00000000


	//----- nvinfo : EIATTR_CBANK_PARAM_SIZE
	.align		4
.L_35:
        /*0070*/ 	.byte	0x03, 0x19
        /*0072*/ 	.short	0x0018


	//----- nvinfo : EIATTR_PARAM_CBANK
	.align		4
        /*0074*/ 	.byte	0x04, 0x0a
        /*0076*/ 	.short	(.L_37 - .L_36)
	.align		4
.L_36:
        /*0078*/ 	.word	index@(.nv.constant0._Z25kmeans_finalize_centroidsPfPKiii)
        /*007c*/ 	.short	0x0380
        /*007e*/ 	.short	0x0018


	//----- nvinfo : EIATTR_SW_WAR
	.align		4
.L_37:
        /*0080*/ 	.byte	0x04, 0x36
        /*0082*/ 	.short	(.L_39 - .L_38)
.L_38:
        /*0084*/ 	.word	0x00000008
.L_39:


//--------------------- .nv.info._Z23kmeans_update_centroidsPKfPKiPfPiiii --------------------------
	.section	.nv.info._Z23kmeans_update_centroidsPKfPKiPfPiiii,"",@"SHT_CUDA_INFO"
	.sectionflags	@""
	.align	4


	//----- nvinfo : EIATTR_CUDA_API_VERSION
	.align		4
        /*0000*/ 	.byte	0x04, 0x37
        /*0002*/ 	.short	(.L_41 - .L_40)
.L_40:
        /*0004*/ 	.word	0x00000082


	//----- nvinfo : EIATTR_KPARAM_INFO
	.align		4
.L_41:
        /*0008*/ 	.byte	0x04, 0x17
        /*000a*/ 	.short	(.L_43 - .L_42)
.L_42:
        /*000c*/ 	.word	0x00000000
        /*0010*/ 	.short	0x0006
        /*0012*/ 	.short	0x0028
        /*0014*/ 	.byte	0x00, 0xf0, 0x11, 0x00


	//----- nvinfo : EIATTR_KPARAM_INFO
	.align		4
.L_43:
        /*0018*/ 	.byte	0x04, 0x17
        /*001a*/ 	.short	(.L_45 - .L_44)
.L_44:
        /*001c*/ 	.word	0x00000000
        /*0020*/ 	.short	0x0005
        /*0022*/ 	.short	0x0024
        /*0024*/ 	.byte	0x00, 0xf0, 0x11, 0x00


	//----- nvinfo : EIATTR_KPARAM_INFO
	.align		4
.L_45:
        /*0028*/ 	.byte	0x04, 0x17
        /*002a*/ 	.short	(.L_47 - .L_46)
.L_46:
        /*002c*/ 	.word	0x00000000
        /*0030*/ 	.short	0x0004
        /*0032*/ 	.short	0x0020
        /*0034*/ 	.byte	0x00, 0xf0, 0x11, 0x00


	//----- nvinfo : EIATTR_KPARAM_INFO
	.align		4
.L_47:
        /*0038*/ 	.byte	0x04, 0x17
        /*003a*/ 	.short	(.L_49 - .L_48)
.L_48:
        /*003c*/ 	.word	0x00000000
        /*0040*/ 	.short	0x0003
        /*0042*/ 	.short	0x0018
        /*0044*/ 	.byte	0x00, 0xf5, 0x21, 0x00


	//----- nvinfo : EIATTR_KPARAM_INFO
	.align		4
.L_49:
        /*0048*/ 	.byte	0x04, 0x17
        /*004a*/ 	.short	(.L_51 - .L_50)
.L_50:
        /*004c*/ 	.word	0x00000000
        /*0050*/ 	.short	0x0002
        /*0052*/ 	.short	0x0010
        /*0054*/ 	.byte	0x00, 0xf5, 0x21, 0x00


	//----- nvinfo : EIATTR_KPARAM_INFO
	.align		4
.L_51:
        /*0058*/ 	.byte	0x04, 0x17
        /*005a*/ 	.short	(.L_53 - .L_52)
.L_52:
        /*005c*/ 	.word	0x00000000
        /*0060*/ 	.short	0x0001
        /*0062*/ 	.short	0x0008
        /*0064*/ 	.byte	0x00, 0xf5, 0x21, 0x00


	//----- nvinfo : EIATTR_KPARAM_INFO
	.align		4
.L_53:
        /*0068*/ 	.byte	0x04, 0x17
        /*006a*/ 	.short	(.L_55 - .L_54)
.L_54:
        /*006c*/ 	.word	0x00000000
        /*0070*/ 	.short	0x0000
        /*0072*/ 	.short	0x0000
        /*0074*/ 	.byte	0x00, 0xf5, 0x21, 0x00


	//----- nvinfo : EIATTR_SPARSE_MMA_MASK
	.align		4
.L_55:
        /*0078*/ 	.byte	0x03, 0x50
        /*007a*/ 	.short	0x0000


	//----- nvinfo : EIATTR_MAXREG_COUNT
	.align		4
        /*007c*/ 	.byte	0x03, 0x1b
        /*007e*/ 	.short	0x00ff


	//----- nvinfo : EIATTR_MERCURY_ISA_VERSION
	.align		4
        /*0080*/ 	.byte	0x03, 0x5f
        /*0082*/ 	.short	0x0101


	//----- nvinfo : EIATTR_VRC_CTA_INIT_COUNT
	.align		4
        /*0084*/ 	.byte	0x02, 0x4a
	.zero		1
	.zero		1


	//----- nvinfo : EIATTR_EXIT_INSTR_OFFSETS
	.align		4
        /*0088*/ 	.byte	0x04, 0x1c
        /*008a*/ 	.short	(.L_57 - .L_56)


	//   ....[0]....
.L_56:
        /*008c*/ 	.word	0x00000070


	//   ....[1]....
        /*0090*/ 	.word	0x00000120


	//   ....[2]....
        /*0094*/ 	.word	0x00000460


	//   ....[3]....
        /*0098*/ 	.word	0x00000620


	//   ....[4]....
        /*009c*/ 	.word	0x00000760


	//   ....[5]....
        /*00a0*/ 	.word	0x00000850


	//----- nvinfo : EIATTR_CBANK_PARAM_SIZE
	.align		4
.L_57:
        /*00a4*/ 	.byte	0x03, 0x19
        /*00a6*/ 	.short	0x002c


	//----- nvinfo : EIATTR_PARAM_CBANK
	.align		4
        /*00a8*/ 	.byte	0x04, 0x0a
        /*00aa*/ 	.short	(.L_59 - .L_58)
	.align		4
.L_58:
        /*00ac*/ 	.word	index@(.nv.constant0._Z23kmeans_update_centroidsPKfPKiPfPiiii)
        /*00b0*/ 	.short	0x0380
        /*00b2*/ 	.short	0x002c


	//----- nvinfo : EIATTR_SW_WAR
	.align		4
.L_59:
        /*00b4*/ 	.byte	0x04, 0x36
        /*00b6*/ 	.short	(.L_61 - .L_60)
.L_60:
        /*00b8*/ 	.word	0x00000008
.L_61:


//--------------------- .nv.info._Z20kmeans_assign_pointsPKfS0_PiPfiii --------------------------
	.section	.nv.info._Z20kmeans_assign_pointsPKfS0_PiPfiii,"",@"SHT_CUDA_INFO"
	.sectionflags	@""
	.align	4


	//----- nvinfo : EIATTR_CUDA_API_VERSION
	.align		4
        /*0000*/ 	.byte	0x04, 0x37
        /*0002*/ 	.short	(.L_63 - .L_62)
.L_62:
        /*0004*/ 	.word	0x00000082


	//----- nvinfo : EIATTR_KPARAM_INFO
	.align		4
.L_63:
        /*0008*/ 	.byte	0x04, 0x17
        /*000a*/ 	.short	(.L_65 - .L_64)
.L_64:
        /*000c*/ 	.word	0x00000000
        /*0010*/ 	.short	0x0006
        /*0012*/ 	.short	0x0028
        /*0014*/ 	.byte	0x00, 0xf0, 0x11, 0x00


	//----- nvinfo : EIATTR_KPARAM_INFO
	.align		4
.L_65:
        /*0018*/ 	.byte	0x04, 0x17
        /*001a*/ 	.short	(.L_67 - .L_66)
.L_66:
        /*001c*/ 	.word	0x00000000
        /*0020*/ 	.short	0x0005
        /*0022*/ 	.short	0x0024
        /*0024*/ 	.byte	0x00, 0xf0, 0x11, 0x00


	//----- nvinfo : EIATTR_KPARAM_INFO
	.align		4
.L_67:
        /*0028*/ 	.byte	0x04, 0x17
        /*002a*/ 	.short	(.L_69 - .L_68)
.L_68:
        /*002c*/ 	.word	0x00000000
        /*0030*/ 	.short	0x0004
        /*0032*/ 	.short	0x0020
        /*0034*/ 	.byte	0x00, 0xf0, 0x11, 0x00


	//----- nvinfo : EIATTR_KPARAM_INFO
	.align		4
.L_69:
        /*0038*/ 	.byte	0x04, 0x17
        /*003a*/ 	.short	(.L_71 - .L_70)
.L_70:
        /*003c*/ 	.word	0x00000000
        /*0040*/ 	.short	0x0003
        /*0042*/ 	.short	0x0018
        /*0044*/ 	.byte	0x00, 0xf5, 0x21, 0x00


	//----- nvinfo : EIATTR_KPARAM_INFO
	.align		4
.L_71:
        /*0048*/ 	.byte	0x04, 0x17
        /*004a*/ 	.short	(.L_73 - .L_72)
.L_72:
        /*004c*/ 	.word	0x00000000
        /*0050*/ 	.short	0x0002
        /*0052*/ 	.short	0x0010
        /*0054*/ 	.byte	0x00, 0xf5, 0x21, 0x00


	//----- nvinfo : EIATTR_KPARAM_INFO
	.align		4
.L_73:
        /*0058*/ 	.byte	0x04, 0x17
        /*005a*/ 	.short	(.L_75 - .L_74)
.L_74:
        /*005c*/ 	.word	0x00000000
        /*0060*/ 	.short	0x0001
        /*0062*/ 	.short	0x0008
        /*0064*/ 	.byte	0x00, 0xf5, 0x21, 0x00


	//----- nvinfo : EIATTR_KPARAM_INFO
	.align		4
.L_75:
        /*0068*/ 	.byte	0x04, 0x17
        /*006a*/ 	.short	(.L_77 - .L_76)
.L_76:
        /*006c*/ 	.word	0x00000000
        /*0070*/ 	.short	0x0000
        /*0072*/ 	.short	0x0000
        /*0074*/ 	.byte	0x00, 0xf5, 0x21, 0x00


	//----- nvinfo : EIATTR_SPARSE_MMA_MASK
	.align		4
.L_77:
        /*0078*/ 	.byte	0x03, 0x50
        /*007a*/ 	.short	0x0000


	//----- nvinfo : EIATTR_MAXREG_COUNT
	.align		4
        /*007c*/ 	.byte	0x03, 0x1b
        /*007e*/ 	.short	0x00ff


	//----- nvinfo : EIATTR_NUM_BARRIERS
	.align		4
        /*0080*/ 	.byte	0x02, 0x4c
        /*0082*/ 	.byte	0x01
	.zero		1


	//----- nvinfo : EIATTR_MERCURY_ISA_VERSION
	.align		4
        /*0084*/ 	.byte	0x03, 0x5f
        /*0086*/ 	.short	0x0101


	//----- nvinfo : EIATTR_VRC_CTA_INIT_COUNT
	.align		4
        /*0088*/ 	.byte	0x02, 0x4a
	.zero		1
	.zero		1


	//----- nvinfo : EIATTR_EXIT_INSTR_OFFSETS
	.align		4
        /*008c*/ 	.byte	0x04, 0x1c
        /*008e*/ 	.short	(.L_79 - .L_78)


	//   ....[0]....
.L_78:
        /*0090*/ 	.word	0x000001b0


	//   ....[1]....
        /*0094*/ 	.word	0x00001460


	//----- nvinfo : EIATTR_CRS_STACK_SIZE
	.align		4
.L_79:
        /*0098*/ 	.byte	0x04, 0x1e
        /*009a*/ 	.short	(.L_81 - .L_80)
.L_80:
        /*009c*/ 	.word	0x00000000


	//----- nvinfo : EIATTR_CBANK_PARAM_SIZE
	.align		4
.L_81:
        /*00a0*/ 	.byte	0x03, 0x19
        /*00a2*/ 	.short	0x002c


	//----- nvinfo : EIATTR_PARAM_CBANK
	.align		4
        /*00a4*/ 	.byte	0x04, 0x0a
        /*00a6*/ 	.short	(.L_83 - .L_82)
	.align		4
.L_82:
        /*00a8*/ 	.word	index@(.nv.constant0._Z20kmeans_assign_pointsPKfS0_PiPfiii)
        /*00ac*/ 	.short	0x0380
        /*00ae*/ 	.short	0x002c


	//----- nvinfo : EIATTR_SW_WAR
	.align		4
.L_83:
        /*00b0*/ 	.byte	0x04, 0x36
        /*00b2*/ 	.short	(.L_85 - .L_84)
.L_84:
        /*00b4*/ 	.word	0x00000008
.L_85:


//--------------------- .nv.callgraph             --------------------------
	.section	.nv.callgraph,"",@"SHT_CUDA_CALLGRAPH"
	.align	4
	.sectionentsize	8
	.align		4
        /*0000*/ 	.word	0x00000000
	.align		4
        /*0004*/ 	.word	0xffffffff
	.align		4
        /*0008*/ 	.word	0x00000000
	.align		4
        /*000c*/ 	.word	0xfffffffe
	.align		4
        /*0010*/ 	.word	0x00000000
	.align		4
        /*0014*/ 	.word	0xfffffffd
	.align		4
        /*0018*/ 	.word	0x00000000
	.align		4
        /*001c*/ 	.word	0xfffffffc


//--------------------- .text._Z25kmeans_finalize_centroidsPfPKiii --------------------------
	.section	.text._Z25kmeans_finalize_centroidsPfPKiii,"ax",@progbits
	.align	128
        .global         _Z25kmeans_finalize_centroidsPfPKiii
        .type           _Z25kmeans_finalize_centroidsPfPKiii,@function
        .size           _Z25kmeans_finalize_centroidsPfPKiii,(.L_x_42 - _Z25kmeans_finalize_centroidsPfPKiii)
        .other          _Z25kmeans_finalize_centroidsPfPKiii,@"STO_CUDA_ENTRY STV_DEFAULT"
_Z25kmeans_finalize_centroidsPfPKiii:
.text._Z25kmeans_finalize_centroidsPfPKiii:
[----:B------:R-:W-:Y:S08]  /*0000*/  LDC R1, c[0x0][0x37c] ;  /* 0x0000df00ff017b82 */ /* 0x000ff00000000800 */
[----:B------:R-:W0:Y:S01]  /*0010*/  LDC R6, c[0x0][0x390] ;  /* 0x0000e400ff067b82 */ /* 0x000e220000000800 */
[----:B------:R-:W1:Y:S07]  /*0020*/  S2R R4, SR_TID.X ;  /* 0x0000000000047919 */ /* 0x000e6e0000002100 */
[----:B------:R-:W1:Y:S08]  /*0030*/  S2UR UR4, SR_CTAID.X ;  /* 0x00000000000479c3 */ /* 0x000e700000002500 */
[----:B------:R-:W1:Y:S01]  /*0040*/  LDC R7, c[0x0][0x360] ;  /* 0x0000d800ff077b82 */ /* 0x000e620000000800 */
[----:B0-----:R-:W-:-:S04]  /*0050*/  IABS R5, R6 ;  /* 0x0000000600057213 */ /* 0x001fc80000000000 */
[----:B------:R-:W0:Y:S01]  /*0060*/  I2F.RP R0, R5 ;  /* 0x0000000500007306 */ /* 0x000e220000209400 */
[----:B-1----:R-:W-:Y:S01]  /*0070*/  IMAD R7, R7, UR4, R4 ;  /* 0x0000000407077c24 */ /* 0x002fe2000f8e0204 */
[----:B------:R-:W1:Y:S06]  /*0080*/  LDCU UR4, c[0x0][0x394] ;  /* 0x00007280ff0477ac */ /* 0x000e6c0008000800 */
[----:B0-----:R-:W0:Y:S02]  /*0090*/  MUFU.RCP R0, R0 ;  /* 0x0000000000007308 */ /* 0x001e240000001000 */
[----:B0-----:R-:W-:Y:S01]  /*00a0*/  VIADD R2, R0, 0xffffffe ;  /* 0x0ffffffe00027836 */ /* 0x001fe20000000000 */
[----:B------:R-:W-:-:S05]  /*00b0*/  IABS R0, R7 ;  /* 0x0000000700007213 */ /* 0x000fca0000000000 */
[----:B------:R0:W2:Y:S02]  /*00c0*/  F2I.FTZ.U32.TRUNC.NTZ R3, R2 ;  /* 0x0000000200037305 */ /* 0x0000a4000021f000 */
[----:B0-----:R-:W-:Y:S02]  /*00d0*/  IMAD.MOV.U32 R2, RZ, RZ, RZ ;  /* 0x000000ffff027224 */ /* 0x001fe400078e00ff */
[----:B--2---:R-:W-:-:S04]  /*00e0*/  IMAD.MOV R8, RZ, RZ, -R3 ;  /* 0x000000ffff087224 */ /* 0x004fc800078e0a03 */
[----:B------:R-:W-:-:S04]  /*00f0*/  IMAD R9, R8, R5, RZ ;  /* 0x0000000508097224 */ /* 0x000fc800078e02ff */
[----:B------:R-:W-:-:S06]  /*0100*/  IMAD.HI.U32 R3, R3, R9, R2 ;  /* 0x0000000903037227 */ /* 0x000fcc00078e0002 */
[----:B------:R-:W-:-:S04]  /*0110*/  IMAD.HI.U32 R3, R3, R0, RZ ;  /* 0x0000000003037227 */ /* 0x000fc800078e00ff */
[----:B------:R-:W-:-:S04]  /*0120*/  IMAD.MOV R4, RZ, RZ, -R3 ;  /* 0x000000ffff047224 */ /* 0x000fc800078e0a03 */
[----:B------:R-:W-:-:S05]  /*0130*/  IMAD R0, R5, R4, R0 ;  /* 0x0000000405007224 */ /* 0x000fca00078e0200 */
[----:B------:R-:W-:-:S13]  /*0140*/  ISETP.GT.U32.AND P2, PT, R5, R0, PT ;  /* 0x000000000500720c */ /* 0x000fda0003f44070 */
[----:B------:R-:W-:Y:S02]  /*0150*/  @!P2 IMAD.IADD R0, R0, 0x1, -R5 ;  /* 0x000000010000a824 */ /* 0x000fe400078e0a05 */
[----:B------:R-:W-:Y:S01]  /*0160*/  @!P2 VIADD R3, R3, 0x1 ;  /* 0x000000010303a836 */ /* 0x000fe20000000000 */
[----:B------:R-:W-:Y:S02]  /*0170*/  ISETP.NE.AND P2, PT, R6, RZ, PT ;  /* 0x000000ff0600720c */ /* 0x000fe40003f45270 */
[----:B------:R-:W-:Y:S02]  /*0180*/  ISETP.GE.U32.AND P0, PT, R0, R5, PT ;  /* 0x000000050000720c */ /* 0x000fe40003f06070 */
[----:B------:R-:W-:-:S04]  /*0190*/  LOP3.LUT R0, R7, R6, RZ, 0x3c, !PT ;  /* 0x0000000607007212 */ /* 0x000fc800078e3cff */
[----:B------:R-:W-:-:S07]  /*01a0*/  ISETP.GE.AND P1, PT, R0, RZ, PT ;  /* 0x000000ff0000720c */ /* 0x000fce0003f26270 */
[----:B------:R-:W-:-:S04]  /*01b0*/  @P0 VIADD R3, R3, 0x1 ;  /* 0x0000000103030836 */ /* 0x000fc80000000000 */
[----:B------:R-:W-:-:S04]  /*01c0*/  IMAD.MOV.U32 R5, RZ, RZ, R3 ;  /* 0x000000ffff057224 */ /* 0x000fc800078e0003 */
[----:B------:R-:W-:Y:S01]  /*01d0*/  @!P1 IMAD.MOV R5, RZ, RZ, -R5 ;  /* 0x000000ffff059224 */ /* 0x000fe200078e0a05 */
[----:B------:R-:W-:-:S04]  /*01e0*/  @!P2 LOP3.LUT R5, RZ, R6, RZ, 0x33, !PT ;  /* 0x00000006ff05a212 */ /* 0x000fc800078e33ff */
[----:B-1----:R-:W-:-:S04]  /*01f0*/  ISETP.GE.AND P0, PT, R5, UR4, PT ;  /* 0x0000000405007c0c */ /* 0x002fc8000bf06270 */
[----:B------:R-:W-:-:S13]  /*0200*/  ISETP.LT.OR P0, PT, R6, RZ, P0 ;  /* 0x000000ff0600720c */ /* 0x000fda0000701670 */
[----:B------:R-:W-:Y:S05]  /*0210*/  @P0 EXIT ;  /* 0x000000000000094d */ /* 0x000fea0003800000 */
[----:B------:R-:W0:Y:S01]  /*0220*/  LDC.64 R2, c[0x0][0x388] ;  /* 0x0000e200ff027b82 */ /* 0x000e220000000a00 */
[----:B------:R-:W1:Y:S01]  /*0230*/  LDCU.64 UR4, c[0x0][0x358] ;  /* 0x00006b00ff0477ac */ /* 0x000e620008000a00 */
[----:B0-----:R-:W-:-:S06]  /*0240*/  IMAD.WIDE R2, R5, 0x4, R2 ;  /* 0x0000000405027825 */ /* 0x001fcc00078e0202 */
[----:B-1----:R-:W2:Y:S02]  /*0250*/  LDG.E R2, desc[UR4][R2.64] ;  /* 0x0000000402027981 */ /* 0x002ea4000c1e1900 */
[----:B--2---:R-:W-:-:S13]  /*0260*/  ISETP.GE.AND P0, PT, R2, 0x1, PT ;  /* 0x000000010200780c */ /* 0x004fda0003f06270 */
[----:B------:R-:W-:Y:S05]  /*0270*/  @!P0 EXIT ;  /* 0x000000000000894d */ /* 0x000fea0003800000 */
[----:B------:R-:W0:Y:S02]  /*0280*/  LDC.64 R4, c[0x0][0x380] ;  /* 0x0000e000ff047b82 */ /* 0x000e240000000a00 */
[----:B0-----:R-:W-:-:S05]  /*0290*/  IMAD.WIDE R4, R7, 0x4, R4 ;  /* 0x0000000407047825 */ /* 0x001fca00078e0204 */
[----:B------:R-:W2:Y:S01]  /*02a0*/  LDG.E R0, desc[UR4][R4.64] ;  /* 0x0000000404007981 */ /* 0x000ea2000c1e1900 */
[----:B------:R-:W-:Y:S01]  /*02b0*/  I2FP.F32.U32 R11, R2 ;  /* 0x00000002000b7245 */ /* 0x000fe20000201000 */
[----:B------:R-:W-:Y:S03]  /*02c0*/  BSSY.RECONVERGENT B0, `(.L_x_0) ;  /* 0x000000c000007945 */ /* 0x000fe60003800200 */
[----:B------:R-:W0:Y:S02]  /*02d0*/  MUFU.RCP R2, R11 ;  /* 0x0000000b00027308 */ /* 0x000e240000001000 */
[----:B0-----:R-:W-:-:S04]  /*02e0*/  FFMA R3, -R11, R2, 1 ;  /* 0x3f8000000b037423 */ /* 0x001fc80000000102 */
[----:B------:R-:W-:Y:S02]  /*02f0*/  FFMA R3, R2, R3, R2 ;  /* 0x0000000302037223 */ /* 0x000fe40000000002 */
[----:B--2---:R-:W0:Y:S02]  /*0300*/  FCHK P0, R0, R11 ;  /* 0x0000000b00007302 */ /* 0x004e240000000000 */
[----:B------:R-:W-:-:S04]  /*0310*/  FFMA R2, R0, R3, RZ ;  /* 0x0000000300027223 */ /* 0x000fc800000000ff */
[----:B------:R-:W-:-:S04]  /*0320*/  FFMA R6, -R11, R2, R0 ;  /* 0x000000020b067223 */ /* 0x000fc80000000100 */
[----:B------:R-:W-:Y:S01]  /*0330*/  FFMA R3, R3, R6, R2 ;  /* 0x0000000603037223 */ /* 0x000fe20000000002 */
[----:B0-----:R-:W-:Y:S06]  /*0340*/  @!P0 BRA `(.L_x_1) ;  /* 0x00000000000c8947 */ /* 0x001fec0003800000 */
[----:B------:R-:W-:-:S07]  /*0350*/  MOV R2, 0x370 ;  /* 0x0000037000027802 */ /* 0x000fce0000000f00 */
[----:B------:R-:W-:Y:S05]  /*0360*/  CALL.REL.NOINC `($__internal_0_$__cuda_sm3x_div_rn_noftz_f32_slowpath) ;  /* 0x0000000000107944 */ /* 0x000fea0003c00000 */
[----:B------:R-:W-:-:S07]  /*0370*/  IMAD.MOV.U32 R3, RZ, RZ, R0 ;  /* 0x000000ffff037224 */ /* 0x000fce00078e0000 */
.L_x_1:
[----:B------:R-:W-:Y:S05]  /*0380*/  BSYNC.RECONVERGENT B0 ;  /* 0x0000000000007941 */ /* 0x000fea0003800200 */
.L_x_0:
[----:B------:R-:W-:Y:S01]  /*0390*/  STG.E desc[UR4][R4.64], R3 ;  /* 0x0000000304007986 */ /* 0x000fe2000c101904 */
[----:B------:R-:W-:Y:S05]  /*03a0*/  EXIT ;  /* 0x000000000000794d */ /* 0x000fea0003800000 */
        .weak           $__internal_0_$__cuda_sm3x_div_rn_noftz_f32_slowpath
        .type           $__internal_0_$__cuda_sm3x_div_rn_noftz_f32_slowpath,@function
        .size           $__internal_0_$__cuda_sm3x_div_rn_noftz_f32_slowpath,(.L_x_42 - $__internal_0_$__cuda_sm3x_div_rn_noftz_f32_slowpath)
$__internal_0_$__cuda_sm3x_div_rn_noftz_f32_slowpath:
[--C-:B------:R-:W-:Y:S01]  /*03b0*/  SHF.R.U32.HI R6, RZ, 0x17, R11.reuse ;  /* 0x00000017ff067819 */ /* 0x100fe2000001160b */
[----:B------:R-:W-:Y:S01]  /*03c0*/  BSSY.RECONVERGENT B1, `(.L_x_2) ;  /* 0x0000065000017945 */ /* 0x000fe20003800200 */
[--C-:B------:R-:W-:Y:S01]  /*03d0*/  SHF.R.U32.HI R3, RZ, 0x17, R0.reuse ;  /* 0x00000017ff037819 */ /* 0x100fe20000011600 */
[----:B------:R-:W-:Y:S01]  /*03e0*/  IMAD.MOV.U32 R7, RZ, RZ, R0 ;  /* 0x000000ffff077224 */ /* 0x000fe200078e0000 */
[----:B------:R-:W-:Y:S01]  /*03f0*/  LOP3.LUT R15, R6, 0xff, RZ, 0xc0, !PT ;  /* 0x000000ff060f7812 */ /* 0x000fe200078ec0ff */
[----:B------:R-:W-:Y:S01]  /*0400*/  IMAD.MOV.U32 R8, RZ, RZ, R11 ;  /* 0x000000ffff087224 */ /* 0x000fe200078e000b */
[----:B------:R-:W-:-:S03]  /*0410*/  LOP3.LUT R6, R3, 0xff, RZ, 0xc0, !PT ;  /* 0x000000ff03067812 */ /* 0x000fc600078ec0ff */
[----:B------:R-:W-:Y:S02]  /*0420*/  VIADD R12, R15, 0xffffffff ;  /* 0xffffffff0f0c7836 */ /* 0x000fe40000000000 */
[----:B------:R-:W-:-:S03]  /*0430*/  VIADD R10, R6, 0xffffffff ;  /* 0xffffffff060a7836 */ /* 0x000fc60000000000 */
[----:B------:R-:W-:-:S04]  /*0440*/  ISETP.GT.U32.AND P0, PT, R12, 0xfd, PT ;  /* 0x000000fd0c00780c */ /* 0x000fc80003f04070 */
[----:B------:R-:W-:-:S13]  /*0450*/  ISETP.GT.U32.OR P0, PT, R10, 0xfd, P0 ;  /* 0x000000fd0a00780c */ /* 0x000fda0000704470 */
[----:B------:R-:W-:Y:S01]  /*0460*/  @!P0 IMAD.MOV.U32 R9, RZ, RZ, RZ ;  /* 0x000000ffff098224 */ /* 0x000fe200078e00ff */
[----:B------:R-:W-:Y:S06]  /*0470*/  @!P0 BRA `(.L_x_3) ;  /* 0x0000000000608947 */ /* 0x000fec0003800000 */
[----:B------:R-:W-:Y:S01]  /*0480*/  FSETP.GTU.FTZ.AND P0, PT, |R0|, +INF , PT ;  /* 0x7f8000000000780b */ /* 0x000fe20003f1c200 */
[----:B------:R-:W-:Y:S01]  /*0490*/  IMAD.MOV.U32 R3, RZ, RZ, R11 ;  /* 0x000000ffff037224 */ /* 0x000fe200078e000b */
[----:B------:R-:W-:-:S04]  /*04a0*/  FSETP.GTU.FTZ.AND P1, PT, |R11|, +INF , PT ;  /* 0x7f8000000b00780b */ /* 0x000fc80003f3c200 */
[----:B------:R-:W-:-:S13]  /*04b0*/  PLOP3.LUT P0, PT, P0, P1, PT, 0xf8, 0x8f ;  /* 0x00000000008f781c */ /* 0x000fda0000703f70 */
[----:B------:R-:W-:Y:S05]  /*04c0*/  @P0 BRA `(.L_x_4) ;  /* 0x00000004004c0947 */ /* 0x000fea0003800000 */
[----:B------:R-:W-:-:S13]  /*04d0*/  LOP3.LUT P0, RZ, R8, 0x7fffffff, R7, 0xc8, !PT ;  /* 0x7fffffff08ff7812 */ /* 0x000fda000780c807 */
[----:B------:R-:W-:Y:S05]  /*04e0*/  @!P0 BRA `(.L_x_5) ;  /* 0x00000004003c8947 */ /* 0x000fea0003800000 */
[C---:B------:R-:W-:Y:S02]  /*04f0*/  FSETP.NEU.FTZ.AND P2, PT, |R0|.reuse, +INF , PT ;  /* 0x7f8000000000780b */ /* 0x040fe40003f5d200 */
[----:B------:R-:W-:Y:S02]  /*0500*/  FSETP.NEU.FTZ.AND P1, PT, |R3|, +INF , PT ;  /* 0x7f8000000300780b */ /* 0x000fe40003f3d200 */
[----:B------:R-:W-:-:S11]  /*0510*/  FSETP.NEU.FTZ.AND P0, PT, |R0|, +INF , PT ;  /* 0x7f8000000000780b */ /* 0x000fd60003f1d200 */
[----:B------:R-:W-:Y:S05]  /*0520*/  @!P1 BRA !P2, `(.L_x_5) ;  /* 0x00000004002c9947 */ /* 0x000fea0005000000 */
[----:B------:R-:W-:-:S04]  /*0530*/  LOP3.LUT P2, RZ, R7, 0x7fffffff, RZ, 0xc0, !PT ;  /* 0x7fffffff07ff7812 */ /* 0x000fc8000784c0ff */
[----:B------:R-:W-:-:S13]  /*0540*/  PLOP3.LUT P1, PT, P1, P2, PT, 0x2f, 0xf2 ;  /* 0x0000000000f2781c */ /* 0x000fda0000f24577 */
[----:B------:R-:W-:Y:S05]  /*0550*/  @P1 BRA `(.L_x_6) ;  /* 0x0000000400181947 */ /* 0x000fea0003800000 */
[----:B------:R-:W-:-:S04]  /*0560*/  LOP3.LUT P1, RZ, R8, 0x7fffffff, RZ, 0xc0, !PT ;  /* 0x7fffffff08ff7812 */ /* 0x000fc8000782c0ff */
[----:B------:R-:W-:-:S13]  /*0570*/  PLOP3.LUT P0, PT, P0, P1, PT, 0x2f, 0xf2 ;  /* 0x0000000000f2781c */ /* 0x000fda0000702577 */
[----:B------:R-:W-:Y:S05]  /*0580*/  @P0 BRA `(.L_x_7) ;  /* 0x0000000400000947 */ /* 0x000fea0003800000 */
[----:B------:R-:W-:Y:S02]  /*0590*/  ISETP.GE.AND P0, PT, R10, RZ, PT ;  /* 0x000000ff0a00720c */ /* 0x000fe40003f06270 */
[----:B------:R-:W-:-:S11]  /*05a0*/  ISETP.GE.AND P1, PT, R12, RZ, PT ;  /* 0x000000ff0c00720c */ /* 0x000fd60003f26270 */
[----:B------:R-:W-:Y:S02]  /*05b0*/  @P0 IMAD.MOV.U32 R9, RZ, RZ, RZ ;  /* 0x000000ffff090224 */ /* 0x000fe400078e00ff */
[----:B------:R-:W-:Y:S01]  /*05c0*/  @!P0 FFMA R7, R0, 1.84467440737095516160e+19, RZ ;  /* 0x5f80000000078823 */ /* 0x000fe200000000ff */
[----:B------:R-:W-:Y:S02]  /*05d0*/  @!P0 IMAD.MOV.U32 R9, RZ, RZ, -0x40 ;  /* 0xffffffc0ff098424 */ /* 0x000fe400078e00ff */
[----:B------:R-:W-:Y:S02]  /*05e0*/  @!P1 FFMA R8, R3, 1.84467440737095516160e+19, RZ ;  /* 0x5f80000003089823 */ /* 0x000fe400000000ff */
[----:B------:R-:W-:-:S07]  /*05f0*/  @!P1 VIADD R9, R9, 0x40 ;  /* 0x0000004009099836 */ /* 0x000fce0000000000 */
.L_x_3:
[----:B------:R-:W-:Y:S01]  /*0600*/  LEA R3, R15, 0xc0800000, 0x17 ;  /* 0xc08000000f037811 */ /* 0x000fe200078eb8ff */
[----:B------:R-:W-:Y:S01]  /*0610*/  VIADD R6, R6, 0xffffff81 ;  /* 0xffffff8106067836 */ /* 0x000fe20000000000 */
[----:B------:R-:W-:Y:S03]  /*0620*/  BSSY.RECONVERGENT B2, `(.L_x_8) ;  /* 0x0000035000027945 */ /* 0x000fe60003800200 */
[----:B------:R-:W-:Y:S02]  /*0630*/  IMAD.IADD R3, R8, 0x1, -R3 ;  /* 0x0000000108037824 */ /* 0x000fe400078e0a03 */
[C---:B------:R-:W-:Y:S01]  /*0640*/  IMAD R0, R6.reuse, -0x800000, R7 ;  /* 0xff80000006007824 */ /* 0x040fe200078e0207 */
[----:B------:R-:W-:Y:S01]  /*0650*/  IADD3 R6, PT, PT, R6, 0x7f, -R15 ;  /* 0x0000007f06067810 */ /* 0x000fe20007ffe80f */
[----:B------:R-:W0:Y:S01]  /*0660*/  MUFU.RCP R8, R3 ;  /* 0x0000000300087308 */ /* 0x000e220000001000 */
[----:B------:R-:W-:-:S03]  /*0670*/  FADD.FTZ R11, -R3, -RZ ;  /* 0x800000ff030b7221 */ /* 0x000fc60000010100 */
[----:B------:R-:W-:Y:S02]  /*0680*/  IMAD.IADD R6, R6, 0x1, R9 ;  /* 0x0000000106067824 */ /* 0x000fe400078e0209 */
[----:B0-----:R-:W-:-:S04]  /*0690*/  FFMA R13, R8, R11, 1 ;  /* 0x3f800000080d7423 */ /* 0x001fc8000000000b */
[----:B------:R-:W-:-:S04]  /*06a0*/  FFMA R10, R8, R13, R8 ;  /* 0x0000000d080a7223 */ /* 0x000fc80000000008 */
[----:B------:R-:W-:-:S04]  /*06b0*/  FFMA R7, R0, R10, RZ ;  /* 0x0000000a00077223 */ /* 0x000fc800000000ff */
[----:B------:R-:W-:-:S04]  /*06c0*/  FFMA R8, R11, R7, R0 ;  /* 0x000000070b087223 */ /* 0x000fc80000000000 */
[----:B------:R-:W-:-:S04]  /*06d0*/  FFMA R13, R10, R8, R7 ;  /* 0x000000080a0d7223 */ /* 0x000fc80000000007 */
[----:B------:R-:W-:-:S04]  /*06e0*/  FFMA R8, R11, R13, R0 ;  /* 0x0000000d0b087223 */ /* 0x000fc80000000000 */
[----:B------:R-:W-:-:S05]  /*06f0*/  FFMA R0, R10, R8, R13 ;  /* 0x000000080a007223 */ /* 0x000fca000000000d */
[----:B------:R-:W-:-:S04]  /*0700*/  SHF.R.U32.HI R3, RZ, 0x17, R0 ;  /* 0x00000017ff037819 */ /* 0x000fc80000011600 */
[----:B------:R-:W-:-:S05]  /*0710*/  LOP3.LUT R3, R3, 0xff, RZ, 0xc0, !PT ;  /* 0x000000ff03037812 */ /* 0x000fca00078ec0ff */
[----:B------:R-:W-:-:S04]  /*0720*/  IMAD.IADD R9, R3, 0x1, R6 ;  /* 0x0000000103097824 */ /* 0x000fc800078e0206 */
[----:B------:R-:W-:-:S05]  /*0730*/  VIADD R3, R9, 0xffffffff ;  /* 0xffffffff09037836 */ /* 0x000fca0000000000 */
[----:B------:R-:W-:-:S13]  /*0740*/  ISETP.GE.U32.AND P0, PT, R3, 0xfe, PT ;  /* 0x000000fe0300780c */ /* 0x000fda0003f06070 */
[----:B------:R-:W-:Y:S05]  /*0750*/  @!P0 BRA `(.L_x_9) ;  /* 0x0000000000808947 */ /* 0x000fea0003800000 */
[----:B------:R-:W-:-:S13]  /*0760*/  ISETP.GT.AND P0, PT, R9, 0xfe, PT ;  /* 0x000000fe0900780c */ /* 0x000fda0003f04270 */
[----:B------:R-:W-:Y:S05]  /*0770*/  @P0 BRA `(.L_x_10) ;  /* 0x00000000006c0947 */ /* 0x000fea0003800000 */
[----:B------:R-:W-:-:S13]  /*0780*/  ISETP.GE.AND P0, PT, R9, 0x1, PT ;  /* 0x000000010900780c */ /* 0x000fda0003f06270 */
[----:B------:R-:W-:Y:S05]  /*0790*/  @P0 BRA `(.L_x_11) ;  /* 0x0000000000740947 */ /* 0x000fea0003800000 */
[----:B------:R-:W-:Y:S02]  /*07a0*/  ISETP.GE.AND P0, PT, R9, -0x18, PT ;  /* 0xffffffe80900780c */ /* 0x000fe40003f06270 */
[----:B------:R-:W-:-:S11]  /*07b0*/  LOP3.LUT R0, R0, 0x80000000, RZ, 0xc0, !PT ;  /* 0x8000000000007812 */ /* 0x000fd600078ec0ff */
[----:B------:R-:W-:Y:S05]  /*07c0*/  @!P0 BRA `(.L_x_11) ;  /* 0x0000000000688947 */ /* 0x000fea0003800000 */
[CCC-:B------:R-:W-:Y:S01]  /*07d0*/  FFMA.RZ R3, R10.reuse, R8.reuse, R13.reuse ;  /* 0x000000080a037223 */ /* 0x1c0fe2000000c00d */
[CCC-:B------:R-:W-:Y:S01]  /*07e0*/  FFMA.RM R6, R10.reuse, R8.reuse, R13.reuse ;  /* 0x000000080a067223 */ /* 0x1c0fe2000000400d */
[C---:B------:R-:W-:Y:S02]  /*07f0*/  ISETP.NE.AND P2, PT, R9.reuse, RZ, PT ;  /* 0x000000ff0900720c */ /* 0x040fe40003f45270 */
[----:B------:R-:W-:Y:S02]  /*0800*/  ISETP.NE.AND P1, PT, R9, RZ, PT ;  /* 0x000000ff0900720c */ /* 0x000fe40003f25270 */
[----:B------:R-:W-:Y:S01]  /*0810*/  LOP3.LUT R7, R3, 0x7fffff, RZ, 0xc0, !PT ;  /* 0x007fffff03077812 */ /* 0x000fe200078ec0ff */
[----:B------:R-:W-:Y:S01]  /*0820*/  FFMA.RP R3, R10, R8, R13 ;  /* 0x000000080a037223 */ /* 0x000fe2000000800d */
[----:B------:R-:W-:Y:S02]  /*0830*/  VIADD R8, R9, 0x20 ;  /* 0x0000002009087836 */ /* 0x000fe40000000000 */
[----:B------:R-:W-:Y:S01]  /*0840*/  LOP3.LUT R7, R7, 0x800000, RZ, 0xfc, !PT ;  /* 0x0080000007077812 */ /* 0x000fe200078efcff */
[----:B------:R-:W-:Y:S01]  /*0850*/  IMAD.MOV R9, RZ, RZ, -R9 ;  /* 0x000000ffff097224 */ /* 0x000fe200078e0a09 */
[----:B------:R-:W-:-:S02]  /*0860*/  FSETP.NEU.FTZ.AND P0, PT, R3, R6, PT ;  /* 0x000000060300720b */ /* 0x000fc40003f1d000 */
[----:B------:R-:W-:Y:S02]  /*0870*/  SHF.L.U32 R8, R7, R8, RZ ;  /* 0x0000000807087219 */ /* 0x000fe400000006ff */
[----:B------:R-:W-:Y:S02]  /*0880*/  SEL R6, R9, RZ, P2 ;  /* 0x000000ff09067207 */ /* 0x000fe40001000000 */
[----:B------:R-:W-:Y:S02]  /*0890*/  ISETP.NE.AND P1, PT, R8, RZ, P1 ;  /* 0x000000ff0800720c */ /* 0x000fe40000f25270 */
[----:B------:R-:W-:Y:S02]  /*08a0*/  SHF.R.U32.HI R6, RZ, R6, R7 ;  /* 0x00000006ff067219 */ /* 0x000fe40000011607 */
[----:B------:R-:W-:Y:S02]  /*08b0*/  PLOP3.LUT P0, PT, P0, P1, PT, 0xf8, 0x8f ;  /* 0x00000000008f781c */ /* 0x000fe40000703f70 */
[----:B------:R-:W-:-:S02]  /*08c0*/  SHF.R.U32.HI R8, RZ, 0x1, R6 ;  /* 0x00000001ff087819 */ /* 0x000fc40000011606 */
[----:B------:R-:W-:-:S04]  /*08d0*/  SEL R3, RZ, 0x1, !P0 ;  /* 0x00000001ff037807 */ /* 0x000fc80004000000 */
[----:B------:R-:W-:-:S04]  /*08e0*/  LOP3.LUT R3, R3, 0x1, R8, 0xf8, !PT ;  /* 0x0000000103037812 */ /* 0x000fc800078ef808 */
[----:B------:R-:W-:-:S05]  /*08f0*/  LOP3.LUT R3, R3, R6, RZ, 0xc0, !PT ;  /* 0x0000000603037212 */ /* 0x000fca00078ec0ff */
[----:B------:R-:W-:-:S05]  /*0900*/  IMAD.IADD R3, R8, 0x1, R3 ;  /* 0x0000000108037824 */ /* 0x000fca00078e0203 */
[----:B------:R-:W-:Y:S01]  /*0910*/  LOP3.LUT R0, R3, R0, RZ, 0xfc, !PT ;  /* 0x0000000003007212 */ /* 0x000fe200078efcff */
[----:B------:R-:W-:Y:S06]  /*0920*/  BRA `(.L_x_11) ;  /* 0x0000000000107947 */ /* 0x000fec0003800000 */
.L_x_10:
[----:B------:R-:W-:-:S04]  /*0930*/  LOP3.LUT R0, R0, 0x80000000, RZ, 0xc0, !PT ;  /* 0x8000000000007812 */ /* 0x000fc800078ec0ff */
[----:B------:R-:W-:Y:S01]  /*0940*/  LOP3.LUT R0, R0, 0x7f800000, RZ, 0xfc, !PT ;  /* 0x7f80000000007812 */ /* 0x000fe200078efcff */
[----:B------:R-:W-:Y:S06]  /*0950*/  BRA `(.L_x_11) ;  /* 0x0000000000047947 */ /* 0x000fec0003800000 */
.L_x_9:
[----:B------:R-:W-:-:S07]  /*0960*/  IMAD R0, R6, 0x800000, R0 ;  /* 0x0080000006007824 */ /* 0x000fce00078e0200 */
.L_x_11:
[----:B------:R-:W-:Y:S05]  /*0970*/  BSYNC.RECONVERGENT B2 ;  /* 0x0000000000027941 */ /* 0x000fea0003800200 */
.L_x_8:
[----:B------:R-:W-:Y:S05]  /*0980*/  BRA `(.L_x_12) ;  /* 0x0000000000207947 */ /* 0x000fea0003800000 */
.L_x_7:
[----:B------:R-:W-:-:S04]  /*0990*/  LOP3.LUT R0, R8, 0x80000000, R7, 0x48, !PT ;  /* 0x8000000008007812 */ /* 0x000fc800078e4807 */
[----:B------:R-:W-:Y:S01]  /*09a0*/  LOP3.LUT R0, R0, 0x7f800000, RZ, 0xfc, !PT ;  /* 0x7f80000000007812 */ /* 0x000fe200078efcff */
[----:B------:R-:W-:Y:S06]  /*09b0*/  BRA `(.L_x_12) ;  /* 0x0000000000147947 */ /* 0x000fec0003800000 */
.L_x_6:
[----:B------:R-:W-:Y:S01]  /*09c0*/  LOP3.LUT R0, R8, 0x80000000, R7, 0x48, !PT ;  /* 0x8000000008007812 */ /* 0x000fe200078e4807 */
[----:B------:R-:W-:Y:S06]  /*09d0*/  BRA `(.L_x_12) ;  /* 0x00000000000c7947 */ /* 0x000fec0003800000 */
.L_x_5:
[----:B------:R-:W0:Y:S01]  /*09e0*/  MUFU.RSQ R0, -QNAN ;  /* 0xffc0000000007908 */ /* 0x000e220000001400 */
[----:B------:R-:W-:Y:S05]  /*09f0*/  BRA `(.L_x_12) ;  /* 0x0000000000047947 */ /* 0x000fea0003800000 */
.L_x_4:
[----:B------:R-:W-:-:S07]  /*0a00*/  FADD.FTZ R0, R0, R3 ;  /* 0x0000000300007221 */ /* 0x000fce0000010000 */
.L_x_12:
[----:B------:R-:W-:Y:S05]  /*0a10*/  BSYNC.RECONVERGENT B1 ;  /* 0x0000000000017941 */ /* 0x000fea0003800200 */
.L_x_2:
[----:B------:R-:W-:-:S04]  /*0a20*/  IMAD.MOV.U32 R3, RZ, RZ, 0x0 ;  /* 0x00000000ff037424 */ /* 0x000fc800078e00ff */
[----:B0-----:R-:W-:Y:S05]  /*0a30*/  RET.REL.NODEC R2 `(_Z25kmeans_finalize_centroidsPfPKiii) ;  /* 0xfffffff402707950 */ /* 0x001fea0003c3ffff */
.L_x_13:
[----:B------:R-:W-:-:S00]  /*0a40*/  BRA `(.L_x_13) ;  /* 0xfffffffc00fc7947 */ /* 0x000fc0000383ffff */
[----:B------:R-:W-:-:S00]  /*0a50*/  NOP ;  /* 0x0000000000007918 */ /* 0x000fc00000000000 */
        /* <DEDUP_REMOVED lines=10> */
.L_x_42:


//--------------------- .text._Z23kmeans_update_centroidsPKfPKiPfPiiii --------------------------
	.section	.text._Z23kmeans_update_centroidsPKfPKiPfPiiii,"ax",@progbits
	.align	128
        .global         _Z23kmeans_update_centroidsPKfPKiPfPiiii
        .type           _Z23kmeans_update_centroidsPKfPKiPfPiiii,@function
        .size           _Z23kmeans_update_centroidsPKfPKiPfPiiii,(.L_x_45 - _Z23kmeans_update_centroidsPKfPKiPfPiiii)
        .other          _Z23kmeans_update_centroidsPKfPKiPfPiiii,@"STO_CUDA_ENTRY STV_DEFAULT"
_Z23kmeans_update_centroidsPKfPKiPfPiiii:
.text._Z23kmeans_update_centroidsPKfPKiPfPiiii:
[----:B------:R-:W-:Y:S01]  /*0000*/  LDC R1, c[0x0][0x37c] ;  /* 0x0000df00ff017b82 */ /* 0x000fe20000000800 */
[----:B------:R-:W0:Y:S07]  /*0010*/  S2R R0, SR_TID.X ;  /* 0x0000000000007919 */ /* 0x000e2e0000002100 */
[----:B------:R-:W0:Y:S01]  /*0020*/  S2UR UR4, SR_CTAID.X ;  /* 0x00000000000479c3 */ /* 0x000e220000002500 */
[----:B------:R-:W1:Y:S07]  /*0030*/  LDCU UR5, c[0x0][0x3a0] ;  /* 0x00007400ff0577ac */ /* 0x000e6e0008000800 */
[----:B------:R-:W0:Y:S02]  /*0040*/  LDC R5, c[0x0][0x360] ;  /* 0x0000d800ff057b82 */ /* 0x000e240000000800 */
[----:B0-----:R-:W-:-:S05]  /*0050*/  IMAD R5, R5, UR4, R0 ;  /* 0x0000000405057c24 */ /* 0x001fca000f8e0200 */
[----:B-1----:R-:W-:-:S13]  /*0060*/  ISETP.GE.AND P0, PT, R5, UR5, PT ;  /* 0x0000000505007c0c */ /* 0x002fda000bf06270 */
[----:B------:R-:W-:Y:S05]  /*0070*/  @P0 EXIT ;  /* 0x000000000000094d */ /* 0x000fea0003800000 */
[----:B------:R-:W0:Y:S01]  /*0080*/  LDC.64 R2, c[0x0][0x388] ;  /* 0x0000e200ff027b82 */ /* 0x000e220000000a00 */
[----:B------:R-:W1:Y:S07]  /*0090*/  LDCU.64 UR4, c[0x0][0x358] ;  /* 0x00006b00ff0477ac */ /* 0x000e6e0008000a00 */
[----:B------:R-:W2:Y:S08]  /*00a0*/  LDC R4, c[0x0][0x3a4] ;  /* 0x0000e900ff047b82 */ /* 0x000eb00000000800 */
[----:B------:R-:W3:Y:S01]  /*00b0*/  LDC.64 R6, c[0x0][0x398] ;  /* 0x0000e600ff067b82 */ /* 0x000ee20000000a00 */
[----:B0-----:R-:W-:-:S06]  /*00c0*/  IMAD.WIDE R2, R5, 0x4, R2 ;  /* 0x0000000405027825 */ /* 0x001fcc00078e0202 */
[----:B-1----:R-:W3:Y:S01]  /*00d0*/  LDG.E R3, desc[UR4][R2.64] ;  /* 0x0000000402037981 */ /* 0x002ee2000c1e1900 */
[----:B------:R-:W-:Y:S01]  /*00e0*/  IMAD.MOV.U32 R9, RZ, RZ, 0x1 ;  /* 0x00000001ff097424 */ /* 0x000fe200078e00ff */
[----:B--2---:R-:W-:Y:S01]  /*00f0*/  ISETP.GE.AND P0, PT, R4, 0x1, PT ;  /* 0x000000010400780c */ /* 0x004fe20003f06270 */
[----:B---3--:R-:W-:-:S05]  /*0100*/  IMAD.WIDE R6, R3, 0x4, R6 ;  /* 0x0000000403067825 */ /* 0x008fca00078e0206 */
[----:B------:R0:W-:Y:S07]  /*0110*/  REDG.E.ADD.STRONG.GPU desc[UR4][R6.64], R9 ;  /* 0x000000090600798e */ /* 0x0001ee000c12e104 */
[----:B------:R-:W-:Y:S05]  /*0120*/  @!P0 EXIT ;  /* 0x000000000000894d */ /* 0x000fea0003800000 */
[C---:B------:R-:W-:Y:S01]  /*0130*/  ISETP.GE.U32.AND P1, PT, R4.reuse, 0x10, PT ;  /* 0x000000100400780c */ /* 0x040fe20003f26070 */
[-C--:B------:R-:W-:Y:S01]  /*0140*/  IMAD R0, R3, R4.reuse, RZ ;  /* 0x0000000403007224 */ /* 0x080fe200078e02ff */
[----:B------:R-:W-:Y:S01]  /*0150*/  LOP3.LUT P0, R12, R4, 0xf, RZ, 0xc0, !PT ;  /* 0x0000000f040c7812 */ /* 0x000fe2000780c0ff */
[----:B------:R-:W-:Y:S02]  /*0160*/  IMAD R2, R5, R4, RZ ;  /* 0x0000000405027224 */ /* 0x000fe400078e02ff */
[----:B------:R-:W-:-:S08]  /*0170*/  IMAD.MOV.U32 R3, RZ, RZ, RZ ;  /* 0x000000ffff037224 */ /* 0x000fd000078e00ff */
[----:B------:R-:W-:Y:S05]  /*0180*/  @!P1 BRA `(.L_x_14) ;  /* 0x0000000000b49947 */ /* 0x000fea0003800000 */
[----:B------:R-:W-:Y:S01]  /*0190*/  LOP3.LUT R3, R4, 0x7ffffff0, RZ, 0xc0, !PT ;  /* 0x7ffffff004037812 */ /* 0x000fe200078ec0ff */
[----:B------:R-:W-:Y:S01]  /*01a0*/  IMAD.MOV.U32 R5, RZ, RZ, R0 ;  /* 0x000000ffff057224 */ /* 0x000fe200078e0000 */
[----:B------:R-:W-:Y:S02]  /*01b0*/  MOV R10, R2 ;  /* 0x00000002000a7202 */ /* 0x000fe40000000f00 */
[----:B------:R-:W-:-:S07]  /*01c0*/  IADD3 R11, PT, PT, -R3, RZ, RZ ;  /* 0x000000ff030b7210 */ /* 0x000fce0007ffe1ff */
.L_x_15:
[----:B0-----:R-:W0:Y:S08]  /*01d0*/  LDC.64 R6, c[0x0][0x380] ;  /* 0x0000e000ff067b82 */ /* 0x001e300000000a00 */
[----:B----4-:R-:W1:Y:S01]  /*01e0*/  LDC.64 R8, c[0x0][0x390] ;  /* 0x0000e400ff087b82 */ /* 0x010e620000000a00 */
[----:B0-----:R-:W-:-:S05]  /*01f0*/  IMAD.WIDE R6, R10, 0x4, R6 ;  /* 0x000000040a067825 */ /* 0x001fca00078e0206 */
[----:B------:R-:W2:Y:S01]  /*0200*/  LDG.E R13, desc[UR4][R6.64] ;  /* 0x00000004060d7981 */ /* 0x000ea2000c1e1900 */
[----:B-1----:R-:W-:-:S05]  /*0210*/  IMAD.WIDE R8, R5, 0x4, R8 ;  /* 0x0000000405087825 */ /* 0x002fca00078e0208 */
[----:B--2---:R0:W-:Y:S04]  /*0220*/  REDG.E.ADD.F32.FTZ.RN.STRONG.GPU desc[UR4][R8.64], R13 ;  /* 0x0000000d080079a6 */ /* 0x0041e8000c12f304 */
[----:B------:R-:W2:Y:S04]  /*0230*/  LDG.E R15, desc[UR4][R6.64+0x4] ;  /* 0x00000404060f7981 */ /* 0x000ea8000c1e1900 */
[----:B--2---:R1:W-:Y:S04]  /*0240*/  REDG.E.ADD.F32.FTZ.RN.STRONG.GPU desc[UR4][R8.64+0x4], R15 ;  /* 0x0000040f080079a6 */ /* 0x0043e8000c12f304 */
[----:B------:R-:W2:Y:S04]  /*0250*/  LDG.E R17, desc[UR4][R6.64+0x8] ;  /* 0x0000080406117981 */ /* 0x000ea8000c1e1900 */
[----:B--2---:R2:W-:Y:S04]  /*0260*/  REDG.E.ADD.F32.FTZ.RN.STRONG.GPU desc[UR4][R8.64+0x8], R17 ;  /* 0x00000811080079a6 */ /* 0x0045e8000c12f304 */
[----:B------:R-:W3:Y:S04]  /*0270*/  LDG.E R19, desc[UR4][R6.64+0xc] ;  /* 0x00000c0406137981 */ /* 0x000ee8000c1e1900 */
[----:B---3--:R3:W-:Y:S04]  /*0280*/  REDG.E.ADD.F32.FTZ.RN.STRONG.GPU desc[UR4][R8.64+0xc], R19 ;  /* 0x00000c13080079a6 */ /* 0x0087e8000c12f304 */
[----:B------:R-:W4:Y:S04]  /*0290*/  LDG.E R21, desc[UR4][R6.64+0x10] ;  /* 0x0000100406157981 */ /* 0x000f28000c1e1900 */
[----:B----4-:R4:W-:Y:S04]  /*02a0*/  REDG.E.ADD.F32.FTZ.RN.STRONG.GPU desc[UR4][R8.64+0x10], R21 ;  /* 0x00001015080079a6 */ /* 0x0109e8000c12f304 */
[----:B------:R-:W5:Y:S04]  /*02b0*/  LDG.E R23, desc[UR4][R6.64+0x14] ;  /* 0x0000140406177981 */ /* 0x000f68000c1e1900 */
[----:B-----5:R5:W-:Y:S04]  /*02c0*/  REDG.E.ADD.F32.FTZ.RN.STRONG.GPU desc[UR4][R8.64+0x14], R23 ;  /* 0x00001417080079a6 */ /* 0x020be8000c12f304 */
[----:B0-----:R-:W2:Y:S04]  /*02d0*/  LDG.E R13, desc[UR4][R6.64+0x18] ;  /* 0x00001804060d7981 */ /* 0x001ea8000c1e1900 */
[----:B--2---:R0:W-:Y:S04]  /*02e0*/  REDG.E.ADD.F32.FTZ.RN.STRONG.GPU desc[UR4][R8.64+0x18], R13 ;  /* 0x0000180d080079a6 */ /* 0x0041e8000c12f304 */
[----:B-1----:R-:W2:Y:S04]  /*02f0*/  LDG.E R15, desc[UR4][R6.64+0x1c] ;  /* 0x00001c04060f7981 */ /* 0x002ea8000c1e1900 */
[----:B--2---:R1:W-:Y:S04]  /*0300*/  REDG.E.ADD.F32.FTZ.RN.STRONG.GPU desc[UR4][R8.64+0x1c], R15 ;  /* 0x00001c0f080079a6 */ /* 0x0043e8000c12f304 */
[----:B------:R-:W2:Y:S04]  /*0310*/  LDG.E R17, desc[UR4][R6.64+0x20] ;  /* 0x0000200406117981 */ /* 0x000ea8000c1e1900 */
[----:B--2---:R2:W-:Y:S04]  /*0320*/  REDG.E.ADD.F32.FTZ.RN.STRONG.GPU desc[UR4][R8.64+0x20], R17 ;  /* 0x00002011080079a6 */ /* 0x0045e8000c12f304 */
[----:B---3--:R-:W3:Y:S04]  /*0330*/  LDG.E R19, desc[UR4][R6.64+0x24] ;  /* 0x0000240406137981 */ /* 0x008ee8000c1e1900 */
[----:B---3--:R3:W-:Y:S04]  /*0340*/  REDG.E.ADD.F32.FTZ.RN.STRONG.GPU desc[UR4][R8.64+0x24], R19 ;  /* 0x00002413080079a6 */ /* 0x0087e8000c12f304 */
[----:B----4-:R-:W4:Y:S04]  /*0350*/  LDG.E R21, desc[UR4][R6.64+0x28] ;  /* 0x0000280406157981 */ /* 0x010f28000c1e1900 */
[----:B----4-:R4:W-:Y:S04]  /*0360*/  REDG.E.ADD.F32.FTZ.RN.STRONG.GPU desc[UR4][R8.64+0x28], R21 ;  /* 0x00002815080079a6 */ /* 0x0109e8000c12f304 */
[----:B-----5:R-:W5:Y:S04]  /*0370*/  LDG.E R23, desc[UR4][R6.64+0x2c] ;  /* 0x00002c0406177981 */ /* 0x020f68000c1e1900 */
[----:B-----5:R4:W-:Y:S04]  /*0380*/  REDG.E.ADD.F32.FTZ.RN.STRONG.GPU desc[UR4][R8.64+0x2c], R23 ;  /* 0x00002c17080079a6 */ /* 0x0209e8000c12f304 */
[----:B0-----:R-:W5:Y:S04]  /*0390*/  LDG.E R13, desc[UR4][R6.64+0x30] ;  /* 0x00003004060d7981 */ /* 0x001f68000c1e1900 */
[----:B-----5:R4:W-:Y:S04]  /*03a0*/  REDG.E.ADD.F32.FTZ.RN.STRONG.GPU desc[UR4][R8.64+0x30], R13 ;  /* 0x0000300d080079a6 */ /* 0x0209e8000c12f304 */
[----:B-1----:R-:W5:Y:S04]  /*03b0*/  LDG.E R15, desc[UR4][R6.64+0x34] ;  /* 0x00003404060f7981 */ /* 0x002f68000c1e1900 */
[----:B-----5:R4:W-:Y:S04]  /*03c0*/  REDG.E.ADD.F32.FTZ.RN.STRONG.GPU desc[UR4][R8.64+0x34], R15 ;  /* 0x0000340f080079a6 */ /* 0x0209e8000c12f304 */
[----:B--2---:R-:W2:Y:S01]  /*03d0*/  LDG.E R17, desc[UR4][R6.64+0x38] ;  /* 0x0000380406117981 */ /* 0x004ea2000c1e1900 */
[----:B------:R-:W-:-:S05]  /*03e0*/  VIADD R11, R11, 0x10 ;  /* 0x000000100b0b7836 */ /* 0x000fca0000000000 */
[----:B------:R-:W-:Y:S01]  /*03f0*/  ISETP.NE.AND P1, PT, R11, RZ, PT ;  /* 0x000000ff0b00720c */ /* 0x000fe20003f25270 */
[----:B--2---:R4:W-:Y:S04]  /*0400*/  REDG.E.ADD.F32.FTZ.RN.STRONG.GPU desc[UR4][R8.64+0x38], R17 ;  /* 0x00003811080079a6 */ /* 0x0049e8000c12f304 */
[----:B---3--:R-:W2:Y:S01]  /*0410*/  LDG.E R19, desc[UR4][R6.64+0x3c] ;  /* 0x00003c0406137981 */ /* 0x008ea2000c1e1900 */
[----:B------:R-:W-:Y:S01]  /*0420*/  IADD3 R5, PT, PT, R5, 0x10, RZ ;  /* 0x0000001005057810 */ /* 0x000fe20007ffe0ff */
[----:B------:R-:W-:Y:S02]  /*0430*/  VIADD R10, R10, 0x10 ;  /* 0x000000100a0a7836 */ /* 0x000fe40000000000 */
[----:B--2---:R4:W-:Y:S04]  /*0440*/  REDG.E.ADD.F32.FTZ.RN.STRONG.GPU desc[UR4][R8.64+0x3c], R19 ;  /* 0x00003c13080079a6 */ /* 0x0049e8000c12f304 */
[----:B------:R-:W-:Y:S05]  /*0450*/  @P1 BRA `(.L_x_15) ;  /* 0xfffffffc005c1947 */ /* 0x000fea000383ffff */
.L_x_14:
[----:B------:R-:W-:Y:S05]  /*0460*/  @!P0 EXIT ;  /* 0x000000000000894d */ /* 0x000fea0003800000 */
[----:B------:R-:W-:Y:S02]  /*0470*/  ISETP.GE.U32.AND P0, PT, R12, 0x8, PT ;  /* 0x000000080c00780c */ /* 0x000fe40003f06070 */
[----:B------:R-:W-:-:S04]  /*0480*/  LOP3.LUT R14, R4, 0x7, RZ, 0xc0, !PT ;  /* 0x00000007040e7812 */ /* 0x000fc800078ec0ff */
[----:B------:R-:W-:-:S07]  /*0490*/  ISETP.NE.AND P1, PT, R14, RZ, PT ;  /* 0x000000ff0e00720c */ /* 0x000fce0003f25270 */
[----:B------:R-:W-:Y:S06]  /*04a0*/  @!P0 BRA `(.L_x_16) ;  /* 0x00000000005c8947 */ /* 0x000fec0003800000 */
[----:B0-----:R-:W0:Y:S01]  /*04b0*/  LDC.64 R6, c[0x0][0x380] ;  /* 0x0000e000ff067b82 */ /* 0x001e220000000a00 */
[----:B------:R-:W-:-:S07]  /*04c0*/  IADD3 R5, PT, PT, R2, R3, RZ ;  /* 0x0000000302057210 */ /* 0x000fce0007ffe0ff */
[----:B----4-:R-:W1:Y:S01]  /*04d0*/  LDC.64 R8, c[0x0][0x390] ;  /* 0x0000e400ff087b82 */ /* 0x010e620000000a00 */
[----:B0-----:R-:W-:-:S05]  /*04e0*/  IMAD.WIDE R6, R5, 0x4, R6 ;  /* 0x0000000405067825 */ /* 0x001fca00078e0206 */
[----:B------:R-:W2:Y:S01]  /*04f0*/  LDG.E R11, desc[UR4][R6.64] ;  /* 0x00000004060b7981 */ /* 0x000ea2000c1e1900 */
[----:B------:R-:W-:-:S04]  /*0500*/  IMAD.IADD R5, R0, 0x1, R3 ;  /* 0x0000000100057824 */ /* 0x000fc800078e0203 */
        /* <DEDUP_REMOVED lines=8> */
[----:B------:R-:W3:Y:S04]  /*0590*/  LDG.E R17, desc[UR4][R6.64+0x10] ;  /* 0x0000100406117981 */ /* 0x000ee8000c1e1900 */
[----:B---3--:R2:W-:Y:S04]  /*05a0*/  REDG.E.ADD.F32.FTZ.RN.STRONG.GPU desc[UR4][R8.64+0x10], R17 ;  /* 0x00001011080079a6 */ /* 0x0085e8000c12f304 */
[----:B------:R-:W3:Y:S04]  /*05b0*/  LDG.E R19, desc[UR4][R6.64+0x14] ;  /* 0x0000140406137981 */ /* 0x000ee8000c1e1900 */
[----:B---3--:R2:W-:Y:S04]  /*05c0*/  REDG.E.ADD.F32.FTZ.RN.STRONG.GPU desc[UR4][R8.64+0x14], R19 ;  /* 0x00001413080079a6 */ /* 0x0085e8000c12f304 */
[----:B0-----:R-:W3:Y:S04]  /*05d0*/  LDG.E R11, desc[UR4][R6.64+0x18] ;  /* 0x00001804060b7981 */ /* 0x001ee8000c1e1900 */
[----:B---3--:R2:W-:Y:S04]  /*05e0*/  REDG.E.ADD.F32.FTZ.RN.STRONG.GPU desc[UR4][R8.64+0x18], R11 ;  /* 0x0000180b080079a6 */ /* 0x0085e8000c12f304 */
[----:B-1----:R-:W3:Y:S01]  /*05f0*/  LDG.E R5, desc[UR4][R6.64+0x1c] ;  /* 0x00001c0406057981 */ /* 0x002ee2000c1e1900 */
[----:B------:R-:W-:-:S03]  /*0600*/  IADD3 R3, PT, PT, R3, 0x8, RZ ;  /* 0x0000000803037810 */ /* 0x000fc60007ffe0ff */
[----:B---3--:R2:W-:Y:S04]  /*0610*/  REDG.E.ADD.F32.FTZ.RN.STRONG.GPU desc[UR4][R8.64+0x1c], R5 ;  /* 0x00001c05080079a6 */ /* 0x0085e8000c12f304 */
.L_x_16:
[----:B------:R-:W-:Y:S05]  /*0620*/  @!P1 EXIT ;  /* 0x000000000000994d */ /* 0x000fea0003800000 */
[----:B------:R-:W-:Y:S02]  /*0630*/  ISETP.GE.U32.AND P0, PT, R14, 0x4, PT ;  /* 0x000000040e00780c */ /* 0x000fe40003f06070 */
[----:B------:R-:W-:-:S04]  /*0640*/  LOP3.LUT R10, R4, 0x3, RZ, 0xc0, !PT ;  /* 0x00000003040a7812 */ /* 0x000fc800078ec0ff */
[----:B------:R-:W-:-:S07]  /*0650*/  ISETP.NE.AND P1, PT, R10, RZ, PT ;  /* 0x000000ff0a00720c */ /* 0x000fce0003f25270 */
[----:B------:R-:W-:Y:S06]  /*0660*/  @!P0 BRA `(.L_x_17) ;  /* 0x00000000003c8947 */ /* 0x000fec0003800000 */
[----:B--2---:R-:W1:Y:S01]  /*0670*/  LDC.64 R4, c[0x0][0x380] ;  /* 0x0000e000ff047b82 */ /* 0x004e620000000a00 */
[----:B0-----:R-:W-:-:S04]  /*0680*/  IMAD.IADD R7, R2, 0x1, R3 ;  /* 0x0000000102077824 */ /* 0x001fc800078e0203 */
[----:B-1----:R-:W-:-:S03]  /*0690*/  IMAD.WIDE R6, R7, 0x4, R4 ;  /* 0x0000000407067825 */ /* 0x002fc600078e0204 */
[----:B------:R-:W0:Y:S02]  /*06a0*/  LDC.64 R4, c[0x0][0x390] ;  /* 0x0000e400ff047b82 */ /* 0x000e240000000a00 */
[----:B----4-:R-:W2:Y:S01]  /*06b0*/  LDG.E R9, desc[UR4][R6.64] ;  /* 0x0000000406097981 */ /* 0x010ea2000c1e1900 */
[----:B------:R-:W-:-:S05]  /*06c0*/  IADD3 R11, PT, PT, R0, R3, RZ ;  /* 0x00000003000b7210 */ /* 0x000fca0007ffe0ff */
[----:B0-----:R-:W-:-:S05]  /*06d0*/  IMAD.WIDE R4, R11, 0x4, R4 ;  /* 0x000000040b047825 */ /* 0x001fca00078e0204 */
[----:B--2---:R1:W-:Y:S04]  /*06e0*/  REDG.E.ADD.F32.FTZ.RN.STRONG.GPU desc[UR4][R4.64], R9 ;  /* 0x00000009040079a6 */ /* 0x0043e8000c12f304 */
[----:B------:R-:W2:Y:S04]  /*06f0*/  LDG.E R11, desc[UR4][R6.64+0x4] ;  /* 0x00000404060b7981 */ /* 0x000ea8000c1e1900 */
[----:B--2---:R1:W-:Y:S04]  /*0700*/  REDG.E.ADD.F32.FTZ.RN.STRONG.GPU desc[UR4][R4.64+0x4], R11 ;  /* 0x0000040b040079a6 */ /* 0x0043e8000c12f304 */
[----:B------:R-:W2:Y:S04]  /*0710*/  LDG.E R13, desc[UR4][R6.64+0x8] ;  /* 0x00000804060d7981 */ /* 0x000ea8000c1e1900 */
[----:B--2---:R1:W-:Y:S04]  /*0720*/  REDG.E.ADD.F32.FTZ.RN.STRONG.GPU desc[UR4][R4.64+0x8], R13 ;  /* 0x0000080d040079a6 */ /* 0x0043e8000c12f304 */
[----:B------:R-:W2:Y:S01]  /*0730*/  LDG.E R15, desc[UR4][R6.64+0xc] ;  /* 0x00000c04060f7981 */ /* 0x000ea2000c1e1900 */
[----:B------:R-:W-:-:S03]  /*0740*/  VIADD R3, R3, 0x4 ;  /* 0x0000000403037836 */ /* 0x000fc60000000000 */
[----:B--2---:R1:W-:Y:S04]  /*0750*/  REDG.E.ADD.F32.FTZ.RN.STRONG.GPU desc[UR4][R4.64+0xc], R15 ;  /* 0x00000c0f040079a6 */ /* 0x0043e8000c12f304 */
.L_x_17:
[----:B------:R-:W-:Y:S05]  /*0760*/  @!P1 EXIT ;  /* 0x000000000000994d */ /* 0x000fea0003800000 */
[----:B012-4-:R-:W0:Y:S01]  /*0770*/  LDC.64 R8, c[0x0][0x390] ;  /* 0x0000e400ff087b82 */ /* 0x017e220000000a00 */
[----:B------:R-:W-:Y:S01]  /*0780*/  IADD3 R11, PT, PT, R2, R3, RZ ;  /* 0x00000003020b7210 */ /* 0x000fe20007ffe0ff */
[----:B------:R-:W-:Y:S01]  /*0790*/  IMAD.IADD R13, R0, 0x1, R3 ;  /* 0x00000001000d7824 */ /* 0x000fe200078e0203 */
[----:B------:R-:W-:-:S05]  /*07a0*/  IADD3 R10, PT, PT, -R10, RZ, RZ ;  /* 0x000000ff0a0a7210 */ /* 0x000fca0007ffe1ff */
[----:B------:R-:W1:Y:S02]  /*07b0*/  LDC.64 R6, c[0x0][0x380] ;  /* 0x0000e000ff067b82 */ /* 0x000e640000000a00 */
.L_x_18:
[----:B-12---:R-:W-:-:S06]  /*07c0*/  IMAD.WIDE R2, R11, 0x4, R6 ;  /* 0x000000040b027825 */ /* 0x006fcc00078e0206 */
[----:B------:R-:W2:Y:S01]  /*07d0*/  LDG.E R3, desc[UR4][R2.64] ;  /* 0x0000000402037981 */ /* 0x000ea2000c1e1900 */
[----:B------:R-:W-:Y:S02]  /*07e0*/  VIADD R10, R10, 0x1 ;  /* 0x000000010a0a7836 */ /* 0x000fe40000000000 */
[----:B0-----:R-:W-:-:S03]  /*07f0*/  IMAD.WIDE R4, R13, 0x4, R8 ;  /* 0x000000040d047825 */ /* 0x001fc600078e0208 */
[----:B------:R-:W-:Y:S02]  /*0800*/  ISETP.NE.AND P0, PT, R10, RZ, PT ;  /* 0x000000ff0a00720c */ /* 0x000fe40003f05270 */
[----:B------:R-:W-:Y:S02]  /*0810*/  IADD3 R11, PT, PT, R11, 0x1, RZ ;  /* 0x000000010b0b7810 */ /* 0x000fe40007ffe0ff */
[----:B------:R-:W-:Y:S01]  /*0820*/  IADD3 R13, PT, PT, R13, 0x1, RZ ;  /* 0x000000010d0d7810 */ /* 0x000fe20007ffe0ff */
[----:B--2---:R2:W-:Y:S08]  /*0830*/  REDG.E.ADD.F32.FTZ.RN.STRONG.GPU desc[UR4][R4.64], R3 ;  /* 0x00000003040079a6 */ /* 0x0045f0000c12f304 */
[----:B------:R-:W-:Y:S05]  /*0840*/  @P0 BRA `(.L_x_18) ;  /* 0xfffffffc00dc0947 */ /* 0x000fea000383ffff */
[----:B------:R-:W-:Y:S05]  /*0850*/  EXIT ;  /* 0x000000000000794d */ /* 0x000fea0003800000 */
.L_x_19:
        /* <DEDUP_REMOVED lines=10> */
.L_x_45:


//--------------------- .text._Z20kmeans_assign_pointsPKfS0_PiPfiii --------------------------
	.section	.text._Z20kmeans_assign_pointsPKfS0_PiPfiii,"ax",@progbits
	.align	128
        .global         _Z20kmeans_assign_pointsPKfS0_PiPfiii
        .type           _Z20kmeans_assign_pointsPKfS0_PiPfiii,@function
        .size           _Z20kmeans_assign_pointsPKfS0_PiPfiii,(.L_x_43 - _Z20kmeans_assign_pointsPKfS0_PiPfiii)
        .other          _Z20kmeans_assign_pointsPKfS0_PiPfiii,@"STO_CUDA_ENTRY STV_DEFAULT"
_Z20kmeans_assign_pointsPKfS0_PiPfiii:
.text._Z20kmeans_assign_pointsPKfS0_PiPfiii:
[----:B------:R-:W-:Y:S01]  /*0000*/  LDC R1, c[0x0][0x37c] ;  /* 0x0000df00ff017b82 */ /* 0x000fe20000000800 */
[----:B------:R-:W0:Y:S07]  /*0010*/  S2R R5, SR_TID.X ;  /* 0x0000000000057919 */ /* 0x000e2e0000002100 */
[----:B------:R-:W1:Y:S01]  /*0020*/  LDC R11, c[0x0][0x3a4] ;  /* 0x0000e900ff0b7b82 */ /* 0x000e620000000800 */
[----:B------:R-:W1:Y:S01]  /*0030*/  LDCU UR4, c[0x0][0x3a8] ;  /* 0x00007500ff0477ac */ /* 0x000e620008000800 */
[----:B------:R-:W-:Y:S01]  /*0040*/  BSSY.RECONVERGENT B0, `(.L_x_20) ;  /* 0x0000013000007945 */ /* 0x000fe20003800200 */
[----:B------:R-:W2:Y:S05]  /*0050*/  LDCU.64 UR8, c[0x0][0x358] ;  /* 0x00006b00ff0877ac */ /* 0x000eaa0008000a00 */
[----:B------:R-:W3:Y:S08]  /*0060*/  S2UR UR5, SR_CTAID.X ;  /* 0x00000000000579c3 */ /* 0x000ef00000002500 */
[----:B------:R-:W3:Y:S01]  /*0070*/  LDC R10, c[0x0][0x360] ;  /* 0x0000d800ff0a7b82 */ /* 0x000ee20000000800 */
[----:B-1----:R-:W-:-:S05]  /*0080*/  IMAD R0, R11, UR4, RZ ;  /* 0x000000040b007c24 */ /* 0x002fca000f8e02ff */
[----:B0-----:R-:W-:Y:S01]  /*0090*/  ISETP.GE.AND P0, PT, R5, R0, PT ;  /* 0x000000000500720c */ /* 0x001fe20003f06270 */
[----:B---3--:R-:W-:-:S12]  /*00a0*/  IMAD R4, R10, UR5, R5 ;  /* 0x000000050a047c24 */ /* 0x008fd8000f8e0205 */
[----:B--2---:R-:W-:Y:S05]  /*00b0*/  @P0 BRA `(.L_x_21) ;  /* 0x00000000002c0947 */ /* 0x004fea0003800000 */
[----:B------:R-:W0:Y:S01]  /*00c0*/  S2R R3, SR_CgaCtaId ;  /* 0x0000000000037919 */ /* 0x000e220000008800 */
[----:B------:R-:W1:Y:S01]  /*00d0*/  LDC.64 R6, c[0x0][0x388] ;  /* 0x0000e200ff067b82 */ /* 0x000e620000000a00 */
[----:B------:R-:W-:-:S04]  /*00e0*/  MOV R2, 0x400 ;  /* 0x0000040000027802 */ /* 0x000fc80000000f00 */
[----:B0-----:R-:W-:-:S07]  /*00f0*/  LEA R8, R3, R2, 0x18 ;  /* 0x0000000203087211 */ /* 0x001fce00078ec0ff */
.L_x_22:
[----:B01----:R-:W-:-:S06]  /*0100*/  IMAD.WIDE R2, R5, 0x4, R6 ;  /* 0x0000000405027825 */ /* 0x003fcc00078e0206 */
[----:B------:R-:W2:Y:S01]  /*0110*/  LDG.E R2, desc[UR8][R2.64] ;  /* 0x0000000802027981 */ /* 0x000ea2000c1e1900 */
[----:B------:R-:W-:Y:S02]  /*0120*/  LEA R9, R5, R8, 0x2 ;  /* 0x0000000805097211 */ /* 0x000fe400078e10ff */
[----:B------:R-:W-:-:S04]  /*0130*/  IADD3 R5, PT, PT, R10, R5, RZ ;  /* 0x000000050a057210 */ /* 0x000fc80007ffe0ff */
[----:B------:R-:W-:Y:S01]  /*0140*/  ISETP.GE.AND P0, PT, R5, R0, PT ;  /* 0x000000000500720c */ /* 0x000fe20003f06270 */
[----:B--2---:R0:W-:-:S12]  /*0150*/  STS [R9], R2 ;  /* 0x0000000209007388 */ /* 0x0041d80000000800 */
[----:B------:R-:W-:Y:S05]  /*0160*/  @!P0 BRA `(.L_x_22) ;  /* 0xfffffffc00e48947 */ /* 0x000fea000383ffff */
.L_x_21:
[----:B------:R-:W-:Y:S05]  /*0170*/  BSYNC.RECONVERGENT B0 ;  /* 0x0000000000007941 */ /* 0x000fea0003800200 */
.L_x_20:
[----:B------:R-:W1:Y:S01]  /*0180*/  LDCU UR5, c[0x0][0x3a0] ;  /* 0x00007400ff0577ac */ /* 0x000e620008000800 */
[----:B------:R-:W-:Y:S01]  /*0190*/  BAR.SYNC.DEFER_BLOCKING 0x0 ;  /* 0x0000000000007b1d */ /* 0x000fe20000010000 */
[----:B-1----:R-:W-:-:S13]  /*01a0*/  ISETP.GE.AND P0, PT, R4, UR5, PT ;  /* 0x0000000504007c0c */ /* 0x002fda000bf06270 */
[----:B------:R-:W-:Y:S05]  /*01b0*/  @P0 EXIT ;  /* 0x000000000000094d */ /* 0x000fea0003800000 */
[----:B------:R-:W-:Y:S01]  /*01c0*/  UISETP.GE.AND UP0, UPT, UR4, 0x1, UPT ;  /* 0x000000010400788c */ /* 0x000fe2000bf06270 */
[----:B------:R-:W-:Y:S01]  /*01d0*/  IMAD.MOV.U32 R0, RZ, RZ, RZ ;  /* 0x000000ffff007224 */ /* 0x000fe200078e00ff */
[----:B------:R-:W-:-:S07]  /*01e0*/  MOV R5, 0x7f7fffff ;  /* 0x7f7fffff00057802 */ /* 0x000fce0000000f00 */
[----:B------:R-:W-:Y:S05]  /*01f0*/  BRA.U !UP0, `(.L_x_23) ;  /* 0x0000001108487547 */ /* 0x000fea000b800000 */
[----:B------:R-:W-:-:S13]  /*0200*/  ISETP.GE.AND P0, PT, R11, 0x1, PT ;  /* 0x000000010b00780c */ /* 0x000fda0003f06270 */
[----:B------:R-:W-:Y:S05]  /*0210*/  @!P0 BRA `(.L_x_24) ;  /* 0x0000000c00448947 */ /* 0x000fea0003800000 */
[----:B------:R-:W1:Y:S01]  /*0220*/  LDCU.64 UR4, c[0x0][0x380] ;  /* 0x00007000ff0477ac */ /* 0x000e620008000a00 */
[C---:B------:R-:W-:Y:S01]  /*0230*/  LOP3.LUT R21, R11.reuse, 0x7, RZ, 0xc0, !PT ;  /* 0x000000070b157812 */ /* 0x040fe200078ec0ff */
[----:B0-----:R-:W-:Y:S01]  /*0240*/  HFMA2 R9, -RZ, RZ, 0, 0 ;  /* 0x00000000ff097431 */ /* 0x001fe200000001ff */
[----:B------:R-:W-:Y:S01]  /*0250*/  LOP3.LUT R7, R11, 0x7ffffff0, RZ, 0xc0, !PT ;  /* 0x7ffffff00b077812 */ /* 0x000fe200078ec0ff */
[----:B------:R-:W-:Y:S01]  /*0260*/  IMAD R6, R4, R11, RZ ;  /* 0x0000000b04067224 */ /* 0x000fe200078e02ff */
[----:B------:R-:W-:Y:S01]  /*0270*/  IADD3 R0, PT, PT, R21, -0x1, RZ ;  /* 0xffffffff15007810 */ /* 0x000fe20007ffe0ff */
[C---:B------:R-:W-:Y:S01]  /*0280*/  IMAD.SHL.U32 R8, R11.reuse, 0x4, RZ ;  /* 0x000000040b087824 */ /* 0x040fe200078e00ff */
[C---:B------:R-:W-:Y:S02]  /*0290*/  LOP3.LUT R22, R11.reuse, 0xf, RZ, 0xc0, !PT ;  /* 0x0000000f0b167812 */ /* 0x040fe400078ec0ff */
[----:B------:R-:W-:Y:S01]  /*02a0*/  ISETP.GE.U32.AND P0, PT, R0, 0x3, PT ;  /* 0x000000030000780c */ /* 0x000fe20003f06070 */
[----:B------:R-:W-:Y:S01]  /*02b0*/  IMAD.MOV.U32 R0, RZ, RZ, RZ ;  /* 0x000000ffff007224 */ /* 0x000fe200078e00ff */
[----:B------:R-:W-:-:S02]  /*02c0*/  LOP3.LUT R23, R11, 0x3, RZ, 0xc0, !PT ;  /* 0x000000030b177812 */ /* 0x000fc400078ec0ff */
[----:B------:R-:W-:Y:S02]  /*02d0*/  MOV R5, 0x7f7fffff ;  /* 0x7f7fffff00057802 */ /* 0x000fe40000000f00 */
[----:B------:R-:W-:Y:S01]  /*02e0*/  IADD3 R10, PT, PT, -R7, RZ, RZ ;  /* 0x000000ff070a7210 */ /* 0x000fe20007ffe1ff */
[----:B-1----:R-:W-:-:S04]  /*02f0*/  UIADD3 UR4, UP0, UPT, UR4, 0x20, URZ ;  /* 0x0000002004047890 */ /* 0x002fc8000ff1e0ff */
[----:B------:R-:W-:-:S12]  /*0300*/  UIADD3.X UR5, UPT, UPT, URZ, UR5, URZ, UP0, !UPT ;  /* 0x00000005ff057290 */ /* 0x000fd800087fe4ff */
.L_x_30:
[----:B------:R-:W0:Y:S01]  /*0310*/  LDCU UR10, c[0x0][0x3a4] ;  /* 0x00007480ff0a77ac */ /* 0x000e220008000800 */
[----:B------:R-:W-:Y:S01]  /*0320*/  MOV R14, RZ ;  /* 0x000000ff000e7202 */ /* 0x000fe20000000f00 */
[----:B------:R-:W-:Y:S01]  /*0330*/  IMAD.MOV.U32 R11, RZ, RZ, RZ ;  /* 0x000000ffff0b7224 */ /* 0x000fe200078e00ff */
[----:B0-----:R-:W-:-:S09]  /*0340*/  UISETP.GE.U32.AND UP0, UPT, UR10, 0x10, UPT ;  /* 0x000000100a00788c */ /* 0x001fd2000bf06070 */
[----:B------:R-:W-:Y:S05]  /*0350*/  BRA.U !UP0, `(.L_x_25) ;  /* 0x0000000508447547 */ /* 0x000fea000b800000 */
[----:B------:R-:W0:Y:S01]  /*0360*/  S2UR UR7, SR_CgaCtaId ;  /* 0x00000000000779c3 */ /* 0x000e220000008800 */
[----:B------:R-:W-:Y:S01]  /*0370*/  UMOV UR6, 0x400 ;  /* 0x0000040000067882 */ /* 0x000fe20000000000 */
[----:B------:R-:W-:Y:S01]  /*0380*/  MOV R14, RZ ;  /* 0x000000ff000e7202 */ /* 0x000fe20000000f00 */
[----:B------:R-:W-:Y:S01]  /*0390*/  IMAD.MOV.U32 R11, RZ, RZ, R10 ;  /* 0x000000ffff0b7224 */ /* 0x000fe200078e000a */
[----:B------:R-:W-:Y:S01]  /*03a0*/  MOV R13, R6 ;  /* 0x00000006000d7202 */ /* 0x000fe20000000f00 */
[----:B0-----:R-:W-:-:S06]  /*03b0*/  ULEA UR6, UR7, UR6, 0x18 ;  /* 0x0000000607067291 */ /* 0x001fcc000f8ec0ff */
[----:B------:R-:W-:-:S05]  /*03c0*/  IMAD R12, R8, R9, UR6 ;  /* 0x00000006080c7e24 */ /* 0x000fca000f8e0209 */
[----:B------:R-:W-:-:S07]  /*03d0*/  IADD3 R12, PT, PT, R12, 0x20, RZ ;  /* 0x000000200c0c7810 */ /* 0x000fce0007ffe0ff */
.L_x_26:
[----:B------:R-:W-:Y:S01]  /*03e0*/  MOV R2, UR4 ;  /* 0x0000000400027c02 */ /* 0x000fe20008000f00 */
[----:B------:R-:W-:Y:S01]  /*03f0*/  IMAD.U32 R3, RZ, RZ, UR5 ;  /* 0x00000005ff037e24 */ /* 0x000fe2000f8e00ff */
[----:B------:R-:W0:Y:S03]  /*0400*/  LDS R27, [R12+-0x20] ;  /* 0xffffe0000c1b7984 */ /* 0x000e260000000800 */
[----:B------:R-:W-:Y:S01]  /*0410*/  IMAD.WIDE R2, R13, 0x4, R2 ;  /* 0x000000040d027825 */ /* 0x000fe200078e0202 */
[----:B------:R-:W1:Y:S04]  /*0420*/  LDS R20, [R12+-0x1c] ;  /* 0xffffe4000c147984 */ /* 0x000e680000000800 */
[----:B------:R-:W0:Y:S04]  /*0430*/  LDG.E R24, desc[UR8][R2.64+-0x20] ;  /* 0xffffe00802187981 */ /* 0x000e28000c1e1900 */
[----:B------:R-:W1:Y:S04]  /*0440*/  LDG.E R25, desc[UR8][R2.64+-0x1c] ;  /* 0xffffe40802197981 */ /* 0x000e68000c1e1900 */
[----:B------:R-:W2:Y:S04]  /*0450*/  LDG.E R17, desc[UR8][R2.64+-0x18] ;  /* 0xffffe80802117981 */ /* 0x000ea8000c1e1900 */
[----:B------:R-:W3:Y:S04]  /*0460*/  LDG.E R19, desc[UR8][R2.64+-0x14] ;  /* 0xffffec0802137981 */ /* 0x000ee8000c1e1900 */
[----:B------:R-:W4:Y:S04]  /*0470*/  LDG.E R18, desc[UR8][R2.64+-0x10] ;  /* 0xfffff00802127981 */ /* 0x000f28000c1e1900 */
[----:B------:R-:W5:Y:S04]  /*0480*/  LDG.E R16, desc[UR8][R2.64+-0xc] ;  /* 0xfffff40802107981 */ /* 0x000f68000c1e1900 */
[----:B------:R-:W5:Y:S04]  /*0490*/  LDG.E R15, desc[UR8][R2.64+-0x8] ;  /* 0xfffff808020f7981 */ /* 0x000f68000c1e1900 */
[----:B------:R-:W2:Y:S01]  /*04a0*/  LDS R26, [R12+-0x18] ;  /* 0xffffe8000c1a7984 */ /* 0x000ea20000000800 */
[----:B0-----:R-:W-:-:S04]  /*04b0*/  FADD R27, R24, -R27 ;  /* 0x8000001b181b7221 */ /* 0x001fc80000000000 */
[----:B------:R-:W-:Y:S02]  /*04c0*/  FFMA R27, R27, R27, R14 ;  /* 0x0000001b1b1b7223 */ /* 0x000fe4000000000e */
[----:B------:R-:W5:Y:S01]  /*04d0*/  LDG.E R14, desc[UR8][R2.64+-0x4] ;  /* 0xfffffc08020e7981 */ /* 0x000f62000c1e1900 */
[----:B-1----:R-:W-:Y:S01]  /*04e0*/  FADD R24, R25, -R20 ;  /* 0x8000001419187221 */ /* 0x002fe20000000000 */
[----:B--2---:R-:W-:Y:S02]  /*04f0*/  FADD R26, R17, -R26 ;  /* 0x8000001a111a7221 */ /* 0x004fe40000000000 */
[----:B------:R-:W3:Y:S01]  /*0500*/  LDS R20, [R12+-0x14] ;  /* 0xffffec000c147984 */ /* 0x000ee20000000800 */
[----:B------:R-:W-:-:S03]  /*0510*/  FFMA R27, R24, R24, R27 ;  /* 0x00000018181b7223 */ /* 0x000fc6000000001b */
[----:B------:R-:W4:Y:S04]  /*0520*/  LDS R25, [R12+-0x10] ;  /* 0xfffff0000c197984 */ /* 0x000f280000000800 */
[----:B------:R-:W2:Y:S01]  /*0530*/  LDG.E R17, desc[UR8][R2.64] ;  /* 0x0000000802117981 */ /* 0x000ea2000c1e1900 */
[----:B------:R-:W-:-:S03]  /*0540*/  FFMA R26, R26, R26, R27 ;  /* 0x0000001a1a1a7223 */ /* 0x000fc6000000001b */
[----:B------:R-:W5:Y:S04]  /*0550*/  LDS R27, [R12+-0xc] ;  /* 0xfffff4000c1b7984 */ /* 0x000f680000000800 */
[----:B------:R-:W2:Y:S01]  /*0560*/  LDG.E R24, desc[UR8][R2.64+0x10] ;  /* 0x0000100802187981 */ /* 0x000ea2000c1e1900 */
[----:B---3--:R-:W-:-:S03]  /*0570*/  FADD R29, R19, -R20 ;  /* 0x80000014131d7221 */ /* 0x008fc60000000000 */
[----:B------:R-:W3:Y:S01]  /*0580*/  LDG.E R19, desc[UR8][R2.64+0x4] ;  /* 0x0000040802137981 */ /* 0x000ee2000c1e1900 */
[----:B------:R-:W-:Y:S01]  /*0590*/  FFMA R29, R29, R29, R26 ;  /* 0x0000001d1d1d7223 */ /* 0x000fe2000000001a */
[----:B----4-:R-:W-:Y:S02]  /*05a0*/  FADD R18, R18, -R25 ;  /* 0x8000001912127221 */ /* 0x010fe40000000000 */
[----:B------:R-:W0:Y:S04]  /*05b0*/  LDS R26, [R12+-0x8] ;  /* 0xfffff8000c1a7984 */ /* 0x000e280000000800 */
[----:B------:R-:W4:Y:S01]  /*05c0*/  LDG.E R20, desc[UR8][R2.64+0x8] ;  /* 0x0000080802147981 */ /* 0x000f22000c1e1900 */
[----:B------:R-:W-:Y:S01]  /*05d0*/  FFMA R29, R18, R18, R29 ;  /* 0x00000012121d7223 */ /* 0x000fe2000000001d */
[----:B-----5:R-:W-:-:S02]  /*05e0*/  FADD R16, R16, -R27 ;  /* 0x8000001b10107221 */ /* 0x020fc40000000000 */
[----:B------:R-:W5:Y:S02]  /*05f0*/  LDG.E R18, desc[UR8][R2.64+0xc] ;  /* 0x00000c0802127981 */ /* 0x000f64000c1e1900 */
[----:B------:R-:W-:Y:S02]  /*0600*/  FFMA R29, R16, R16, R29 ;  /* 0x00000010101d7223 */ /* 0x000fe4000000001d */
[----:B------:R-:W5:Y:S04]  /*0610*/  LDG.E R16, desc[UR8][R2.64+0x14] ;  /* 0x0000140802107981 */ /* 0x000f68000c1e1900 */
[----:B------:R-:W5:Y:S04]  /*0620*/  LDG.E R25, desc[UR8][R2.64+0x1c] ;  /* 0x00001c0802197981 */ /* 0x000f68000c1e1900 */
[----:B------:R-:W1:Y:S01]  /*0630*/  LDS R27, [R12+-0x4] ;  /* 0xfffffc000c1b7984 */ /* 0x000e620000000800 */
[----:B0-----:R-:W-:-:S03]  /*0640*/  FADD R26, R15, -R26 ;  /* 0x8000001a0f1a7221 */ /* 0x001fc60000000000 */
[----:B------:R0:W5:Y:S01]  /*0650*/  LDG.E R15, desc[UR8][R2.64+0x18] ;  /* 0x00001808020f7981 */ /* 0x000162000c1e1900 */
[----:B------:R-:W-:-:S03]  /*0660*/  FFMA R29, R26, R26, R29 ;  /* 0x0000001a1a1d7223 */ /* 0x000fc6000000001d */
[----:B------:R-:W2:Y:S04]  /*0670*/  LDS R26, [R12] ;  /* 0x000000000c1a7984 */ /* 0x000ea80000000800 */
[----:B0-----:R-:W-:Y:S04]  /*0680*/  LDS R3, [R12+0x10] ;  /* 0x000010000c037984 */ /* 0x001fe80000000800 */
[----:B------:R-:W-:Y:S01]  /*0690*/  LDS R2, [R12+0x18] ;  /* 0x000018000c027984 */ /* 0x000fe20000000800 */
[----:B------:R-:W-:-:S04]  /*06a0*/  IADD3 R11, PT, PT, R11, 0x10, RZ ;  /* 0x000000100b0b7810 */ /* 0x000fc80007ffe0ff */
[----:B------:R-:W-:Y:S01]  /*06b0*/  ISETP.NE.AND P1, PT, R11, RZ, PT ;  /* 0x000000ff0b00720c */ /* 0x000fe20003f25270 */
[----:B------:R-:W-:Y:S02]  /*06c0*/  VIADD R13, R13, 0x10 ;  /* 0x000000100d0d7836 */ /* 0x000fe40000000000 */
[----:B-1----:R-:W-:Y:S02]  /*06d0*/  FADD R14, R14, -R27 ;  /* 0x8000001b0e0e7221 */ /* 0x002fe40000000000 */
[----:B------:R-:W-:Y:S02]  /*06e0*/  LDS R27, [R12+0xc] ;  /* 0x00000c000c1b7984 */ /* 0x000fe40000000800 */
[----:B------:R-:W-:Y:S02]  /*06f0*/  FFMA R29, R14, R14, R29 ;  /* 0x0000000e0e1d7223 */ /* 0x000fe4000000001d */
[----:B------:R-:W3:Y:S01]  /*0700*/  LDS R14, [R12+0x4] ;  /* 0x000004000c0e7984 */ /* 0x000ee20000000800 */
[----:B--2---:R-:W-:-:S03]  /*0710*/  FADD R26, R17, -R26 ;  /* 0x8000001a111a7221 */ /* 0x004fc60000000000 */
[----:B------:R-:W4:Y:S01]  /*0720*/  LDS R17, [R12+0x8] ;  /* 0x000008000c117984 */ /* 0x000f220000000800 */
[----:B------:R-:W-:Y:S01]  /*0730*/  FFMA R29, R26, R26, R29 ;  /* 0x0000001a1a1d7223 */ /* 0x000fe2000000001d */
[----:B---3--:R-:W-:Y:S02]  /*0740*/  FADD R14, R19, -R14 ;  /* 0x8000000e130e7221 */ /* 0x008fe40000000000 */
[----:B------:R-:W0:Y:S02]  /*0750*/  LDS R19, [R12+0x14] ;  /* 0x000014000c137984 */ /* 0x000e240000000800 */
[----:B------:R-:W-:Y:S02]  /*0760*/  FFMA R29, R14, R14, R29 ;  /* 0x0000000e0e1d7223 */ /* 0x000fe4000000001d */
[----:B------:R1:W2:Y:S01]  /*0770*/  LDS R14, [R12+0x1c] ;  /* 0x00001c000c0e7984 */ /* 0x0002a20000000800 */
[----:B----4-:R-:W-:-:S04]  /*0780*/  FADD R20, R20, -R17 ;  /* 0x8000001114147221 */ /* 0x010fc80000000000 */
[----:B------:R-:W-:Y:S01]  /*0790*/  FFMA R29, R20, R20, R29 ;  /* 0x00000014141d7223 */ /* 0x000fe2000000001d */
[----:B-----5:R-:W-:Y:S01]  /*07a0*/  FADD R18, R18, -R27 ;  /* 0x8000001b12127221 */ /* 0x020fe20000000000 */
[----:B------:R-:W-:-:S03]  /*07b0*/  FADD R24, R24, -R3 ;  /* 0x8000000318187221 */ /* 0x000fc60000000000 */
[----:B------:R-:W-:-:S04]  /*07c0*/  FFMA R29, R18, R18, R29 ;  /* 0x00000012121d7223 */ /* 0x000fc8000000001d */
[----:B------:R-:W-:Y:S01]  /*07d0*/  FFMA R29, R24, R24, R29 ;  /* 0x00000018181d7223 */ /* 0x000fe2000000001d */
[----:B-1----:R-:W-:Y:S01]  /*07e0*/  IADD3 R12, PT, PT, R12, 0x40, RZ ;  /* 0x000000400c0c7810 */ /* 0x002fe20007ffe0ff */
[----:B0-----:R-:W-:-:S04]  /*07f0*/  FADD R16, R16, -R19 ;  /* 0x8000001310107221 */ /* 0x001fc80000000000 */
[----:B------:R-:W-:Y:S01]  /*0800*/  FFMA R29, R16, R16, R29 ;  /* 0x00000010101d7223 */ /* 0x000fe2000000001d */
[----:B------:R-:W-:Y:S01]  /*0810*/  FADD R2, R15, -R2 ;  /* 0x800000020f027221 */ /* 0x000fe20000000000 */
[----:B--2---:R-:W-:-:S03]  /*0820*/  FADD R14, R25, -R14 ;  /* 0x8000000e190e7221 */ /* 0x004fc60000000000 */
[----:B------:R-:W-:-:S04]  /*0830*/  FFMA R29, R2, R2, R29 ;  /* 0x00000002021d7223 */ /* 0x000fc8000000001d */
[----:B------:R-:W-:Y:S01]  /*0840*/  FFMA R14, R14, R14, R29 ;  /* 0x0000000e0e0e7223 */ /* 0x000fe2000000001d */
[----:B------:R-:W-:Y:S06]  /*0850*/  @P1 BRA `(.L_x_26) ;  /* 0xfffffff800e01947 */ /* 0x000fec000383ffff */
[----:B------:R-:W-:-:S07]  /*0860*/  MOV R11, R7 ;  /* 0x00000007000b7202 */ /* 0x000fce0000000f00 */
.L_x_25:
[----:B------:R-:W-:-:S13]  /*0870*/  ISETP.NE.AND P1, PT, R22, RZ, PT ;  /* 0x000000ff1600720c */ /* 0x000fda0003f25270 */
[----:B------:R-:W-:Y:S05]  /*0880*/  @!P1 BRA `(.L_x_27) ;  /* 0x0000000400849947 */ /* 0x000fea0003800000 */
[----:B------:R-:W-:Y:S02]  /*0890*/  IADD3 R2, PT, PT, R22, -0x1, RZ ;  /* 0xffffffff16027810 */ /* 0x000fe40007ffe0ff */
[----:B------:R-:W-:Y:S02]  /*08a0*/  ISETP.NE.AND P2, PT, R21, RZ, PT ;  /* 0x000000ff1500720c */ /* 0x000fe40003f45270 */
[----:B------:R-:W-:-:S13]  /*08b0*/  ISETP.GE.U32.AND P1, PT, R2, 0x7, PT ;  /* 0x000000070200780c */ /* 0x000fda0003f26070 */
[----:B------:R-:W-:Y:S05]  /*08c0*/  @!P1 BRA `(.L_x_28) ;  /* 0x0000000000a49947 */ /* 0x000fea0003800000 */
[----:B------:R-:W0:Y:S01]  /*08d0*/  LDC.64 R2, c[0x0][0x380] ;  /* 0x0000e000ff027b82 */ /* 0x000e220000000a00 */
[----:B------:R-:W-:-:S04]  /*08e0*/  IMAD.IADD R13, R6, 0x1, R11 ;  /* 0x00000001060d7824 */ /* 0x000fc800078e020b */
[----:B0-----:R-:W-:-:S05]  /*08f0*/  IMAD.WIDE R2, R13, 0x4, R2 ;  /* 0x000000040d027825 */ /* 0x001fca00078e0202 */
[----:B------:R-:W2:Y:S04]  /*0900*/  LDG.E R25, desc[UR8][R2.64] ;  /* 0x0000000802197981 */ /* 0x000ea8000c1e1900 */
[----:B------:R-:W3:Y:S04]  /*0910*/  LDG.E R20, desc[UR8][R2.64+0x4] ;  /* 0x0000040802147981 */ /* 0x000ee8000c1e1900 */
[----:B------:R-:W4:Y:S04]  /*0920*/  LDG.E R12, desc[UR8][R2.64+0x8] ;  /* 0x00000808020c7981 */ /* 0x000f28000c1e1900 */
[----:B------:R-:W5:Y:S04]  /*0930*/  LDG.E R13, desc[UR8][R2.64+0xc] ;  /* 0x00000c08020d7981 */ /* 0x000f68000c1e1900 */
[----:B------:R-:W5:Y:S04]  /*0940*/  LDG.E R15, desc[UR8][R2.64+0x10] ;  /* 0x00001008020f7981 */ /* 0x000f68000c1e1900 */
[----:B------:R-:W5:Y:S04]  /*0950*/  LDG.E R16, desc[UR8][R2.64+0x14] ;  /* 0x0000140802107981 */ /* 0x000f68000c1e1900 */
[----:B------:R-:W5:Y:S04]  /*0960*/  LDG.E R17, desc[UR8][R2.64+0x18] ;  /* 0x0000180802117981 */ /* 0x000f68000c1e1900 */
[----:B------:R0:W5:Y:S01]  /*0970*/  LDG.E R18, desc[UR8][R2.64+0x1c] ;  /* 0x00001c0802127981 */ /* 0x000162000c1e1900 */
[----:B------:R-:W-:Y:S01]  /*0980*/  MOV R19, 0x400 ;  /* 0x0000040000137802 */ /* 0x000fe20000000f00 */
[----:B------:R-:W-:Y:S01]  /*0990*/  IMAD R24, R9, UR10, R11 ;  /* 0x0000000a09187c24 */ /* 0x000fe2000f8e020b */
[----:B------:R-:W-:Y:S01]  /*09a0*/  IADD3 R11, PT, PT, R11, 0x8, RZ ;  /* 0x000000080b0b7810 */ /* 0x000fe20007ffe0ff */
[----:B------:R-:W1:Y:S02]  /*09b0*/  S2R R26, SR_CgaCtaId ;  /* 0x00000000001a7919 */ /* 0x000e640000008800 */
[----:B-1----:R-:W-:-:S04]  /*09c0*/  LEA R19, R26, R19, 0x18 ;  /* 0x000000131a137211 */ /* 0x002fc800078ec0ff */
[----:B------:R-:W-:-:S05]  /*09d0*/  LEA R24, R24, R19, 0x2 ;  /* 0x0000001318187211 */ /* 0x000fca00078e10ff */
[----:B------:R-:W2:Y:S04]  /*09e0*/  LDS R26, [R24] ;  /* 0x00000000181a7984 */ /* 0x000ea80000000800 */
[----:B------:R-:W3:Y:S04]  /*09f0*/  LDS R27, [R24+0x4] ;  /* 0x00000400181b7984 */ /* 0x000ee80000000800 */
[----:B------:R-:W4:Y:S04]  /*0a00*/  LDS R19, [R24+0x8] ;  /* 0x0000080018137984 */ /* 0x000f280000000800 */
[----:B0-----:R-:W5:Y:S04]  /*0a10*/  LDS R2, [R24+0x10] ;  /* 0x0000100018027984 */ /* 0x001f680000000800 */
[----:B------:R-:W0:Y:S01]  /*0a20*/  LDS R3, [R24+0x14] ;  /* 0x0000140018037984 */ /* 0x000e220000000800 */
[----:B--2---:R-:W-:-:S03]  /*0a30*/  FADD R25, R25, -R26 ;  /* 0x8000001a19197221 */ /* 0x004fc60000000000 */
[----:B------:R-:W1:Y:S01]  /*0a40*/  LDS R26, [R24+0xc] ;  /* 0x00000c00181a7984 */ /* 0x000e620000000800 */
[----:B------:R-:W-:Y:S01]  /*0a50*/  FFMA R14, R25, R25, R14 ;  /* 0x00000019190e7223 */ /* 0x000fe2000000000e */
[----:B---3--:R-:W-:Y:S02]  /*0a60*/  FADD R27, R20, -R27 ;  /* 0x8000001b141b7221 */ /* 0x008fe40000000000 */
[----:B------:R-:W2:Y:S01]  /*0a70*/  LDS R25, [R24+0x1c] ;  /* 0x00001c0018197984 */ /* 0x000ea20000000800 */
[----:B----4-:R-:W-:Y:S01]  /*0a80*/  FADD R12, R12, -R19 ;  /* 0x800000130c0c7221 */ /* 0x010fe20000000000 */
[----:B------:R-:W-:Y:S02]  /*0a90*/  FFMA R27, R27, R27, R14 ;  /* 0x0000001b1b1b7223 */ /* 0x000fe4000000000e */
[----:B------:R-:W3:Y:S02]  /*0aa0*/  LDS R14, [R24+0x18] ;  /* 0x00001800180e7984 */ /* 0x000ee40000000800 */
[----:B------:R-:W-:Y:S01]  /*0ab0*/  FFMA R27, R12, R12, R27 ;  /* 0x0000000c0c1b7223 */ /* 0x000fe2000000001b */
[----:B-----5:R-:W-:Y:S01]  /*0ac0*/  FADD R2, R15, -R2 ;  /* 0x800000020f027221 */ /* 0x020fe20000000000 */
[----:B0-----:R-:W-:Y:S01]  /*0ad0*/  FADD R16, R16, -R3 ;  /* 0x8000000310107221 */ /* 0x001fe20000000000 */
[----:B-1----:R-:W-:-:S04]  /*0ae0*/  FADD R26, R13, -R26 ;  /* 0x8000001a0d1a7221 */ /* 0x002fc80000000000 */
[----:B------:R-:W-:Y:S01]  /*0af0*/  FFMA R27, R26, R26, R27 ;  /* 0x0000001a1a1b7223 */ /* 0x000fe2000000001b */
[----:B--2---:R-:W-:-:S03]  /*0b00*/  FADD R25, R18, -R25 ;  /* 0x8000001912197221 */ /* 0x004fc60000000000 */
[----:B------:R-:W-:Y:S01]  /*0b10*/  FFMA R27, R2, R2, R27 ;  /* 0x00000002021b7223 */ /* 0x000fe2000000001b */
[----:B---3--:R-:W-:-:S03]  /*0b20*/  FADD R14, R17, -R14 ;  /* 0x8000000e110e7221 */ /* 0x008fc60000000000 */
[----:B------:R-:W-:-:S04]  /*0b30*/  FFMA R27, R16, R16, R27 ;  /* 0x00000010101b7223 */ /* 0x000fc8000000001b */
[----:B------:R-:W-:-:S04]  /*0b40*/  FFMA R14, R14, R14, R27 ;  /* 0x0000000e0e0e7223 */ /* 0x000fc8000000001b */
[----:B------:R-:W-:-:S07]  /*0b50*/  FFMA R14, R25, R25, R14 ;  /* 0x00000019190e7223 */ /* 0x000fce000000000e */
.L_x_28:
[----:B------:R-:W-:Y:S05]  /*0b60*/  @!P2 BRA `(.L_x_27) ;  /* 0x0000000000cca947 */ /* 0x000fea0003800000 */
[----:B------:R-:W-:Y:S01]  /*0b70*/  ISETP.NE.AND P1, PT, R23, RZ, PT ;  /* 0x000000ff1700720c */ /* 0x000fe20003f25270 */
[----:B------:R-:W-:-:S12]  /*0b80*/  @!P0 BRA `(.L_x_29) ;  /* 0x0000000000648947 */ /* 0x000fd80003800000 */
[----:B------:R-:W0:Y:S01]  /*0b90*/  LDC.64 R2, c[0x0][0x380] ;  /* 0x0000e000ff027b82 */ /* 0x000e220000000a00 */
[----:B------:R-:W-:-:S05]  /*0ba0*/  IADD3 R13, PT, PT, R6, R11, RZ ;  /* 0x0000000b060d7210 */ /* 0x000fca0007ffe0ff */
[----:B0-----:R-:W-:-:S05]  /*0bb0*/  IMAD.WIDE R2, R13, 0x4, R2 ;  /* 0x000000040d027825 */ /* 0x001fca00078e0202 */
[----:B------:R-:W2:Y:S04]  /*0bc0*/  LDG.E R16, desc[UR8][R2.64] ;  /* 0x0000000802107981 */ /* 0x000ea8000c1e1900 */
[----:B------:R-:W3:Y:S04]  /*0bd0*/  LDG.E R15, desc[UR8][R2.64+0x4] ;  /* 0x00000408020f7981 */ /* 0x000ee8000c1e1900 */
[----:B------:R-:W4:Y:S04]  /*0be0*/  LDG.E R12, desc[UR8][R2.64+0x8] ;  /* 0x00000808020c7981 */ /* 0x000f28000c1e1900 */
[----:B------:R-:W5:Y:S01]  /*0bf0*/  LDG.E R13, desc[UR8][R2.64+0xc] ;  /* 0x00000c08020d7981 */ /* 0x000f62000c1e1900 */
[----:B------:R-:W-:Y:S01]  /*0c00*/  MOV R18, 0x400 ;  /* 0x0000040000127802 */ /* 0x000fe20000000f00 */
[----:B------:R-:W-:Y:S01]  /*0c10*/  IMAD R17, R9, UR10, R11 ;  /* 0x0000000a09117c24 */ /* 0x000fe2000f8e020b */
[----:B------:R-:W-:Y:S01]  /*0c20*/  IADD3 R11, PT, PT, R11, 0x4, RZ ;  /* 0x000000040b0b7810 */ /* 0x000fe20007ffe0ff */
[----:B------:R-:W0:Y:S02]  /*0c30*/  S2R R19, SR_CgaCtaId ;  /* 0x0000000000137919 */ /* 0x000e240000008800 */
[----:B0-----:R-:W-:-:S05]  /*0c40*/  LEA R18, R19, R18, 0x18 ;  /* 0x0000001213127211 */ /* 0x001fca00078ec0ff */
[----:B------:R-:W-:-:S05]  /*0c50*/  IMAD R17, R17, 0x4, R18 ;  /* 0x0000000411117824 */ /* 0x000fca00078e0212 */
[----:B------:R-:W2:Y:S04]  /*0c60*/  LDS R19, [R17] ;  /* 0x0000000011137984 */ /* 0x000ea80000000800 */
[----:B------:R-:W3:Y:S04]  /*0c70*/  LDS R18, [R17+0x4] ;  /* 0x0000040011127984 */ /* 0x000ee80000000800 */
[----:B------:R-:W4:Y:S04]  /*0c80*/  LDS R25, [R17+0x8] ;  /* 0x0000080011197984 */ /* 0x000f280000000800 */
[----:B------:R-:W5:Y:S01]  /*0c90*/  LDS R20, [R17+0xc] ;  /* 0x00000c0011147984 */ /* 0x000f620000000800 */
[----:B--2---:R-:W-:-:S04]  /*0ca0*/  FADD R19, R16, -R19 ;  /* 0x8000001310137221 */ /* 0x004fc80000000000 */
[----:B------:R-:W-:Y:S01]  /*0cb0*/  FFMA R14, R19, R19, R14 ;  /* 0x00000013130e7223 */ /* 0x000fe2000000000e */
[----:B---3--:R-:W-:Y:S01]  /*0cc0*/  FADD R15, R15, -R18 ;  /* 0x800000120f0f7221 */ /* 0x008fe20000000000 */
[----:B----4-:R-:W-:-:S03]  /*0cd0*/  FADD R25, R12, -R25 ;  /* 0x800000190c197221 */ /* 0x010fc60000000000 */
[----:B------:R-:W-:Y:S01]  /*0ce0*/  FFMA R14, R15, R15, R14 ;  /* 0x0000000f0f0e7223 */ /* 0x000fe2000000000e */
[----:B-----5:R-:W-:-:S03]  /*0cf0*/  FADD R13, R13, -R20 ;  /* 0x800000140d0d7221 */ /* 0x020fc60000000000 */
[----:B------:R-:W-:-:S04]  /*0d00*/  FFMA R14, R25, R25, R14 ;  /* 0x00000019190e7223 */ /* 0x000fc8000000000e */
[----:B------:R-:W-:-:S07]  /*0d10*/  FFMA R14, R13, R13, R14 ;  /* 0x0000000d0d0e7223 */ /* 0x000fce000000000e */
.L_x_29:
[----:B------:R-:W-:Y:S05]  /*0d20*/  @!P1 BRA `(.L_x_27) ;  /* 0x00000000005c9947 */ /* 0x000fea0003800000 */
[----:B------:R-:W0:Y:S01]  /*0d30*/  LDC.64 R2, c[0x0][0x380] ;  /* 0x0000e000ff027b82 */ /* 0x000e220000000a00 */
[----:B------:R-:W-:-:S05]  /*0d40*/  IADD3 R13, PT, PT, R6, R11, RZ ;  /* 0x0000000b060d7210 */ /* 0x000fca0007ffe0ff */
[----:B0-----:R-:W-:-:S05]  /*0d50*/  IMAD.WIDE R2, R13, 0x4, R2 ;  /* 0x000000040d027825 */ /* 0x001fca00078e0202 */
[----:B------:R-:W2:Y:S01]  /*0d60*/  LDG.E R12, desc[UR8][R2.64] ;  /* 0x00000008020c7981 */ /* 0x000ea2000c1e1900 */
[----:B------:R-:W-:Y:S01]  /*0d70*/  MOV R13, 0x400 ;  /* 0x00000400000d7802 */ /* 0x000fe20000000f00 */
[----:B------:R-:W-:Y:S01]  /*0d80*/  IMAD R11, R9, UR10, R11 ;  /* 0x0000000a090b7c24 */ /* 0x000fe2000f8e020b */
[----:B------:R-:W-:Y:S01]  /*0d90*/  ISETP.NE.AND P1, PT, R23, 0x1, PT ;  /* 0x000000011700780c */ /* 0x000fe20003f25270 */
[----:B------:R-:W0:Y:S02]  /*0da0*/  S2R R16, SR_CgaCtaId ;  /* 0x0000000000107919 */ /* 0x000e240000008800 */
[----:B0-----:R-:W-:-:S04]  /*0db0*/  LEA R16, R16, R13, 0x18 ;  /* 0x0000000d10107211 */ /* 0x001fc800078ec0ff */
[----:B------:R-:W-:-:S05]  /*0dc0*/  LEA R15, R11, R16, 0x2 ;  /* 0x000000100b0f7211 */ /* 0x000fca00078e10ff */
[----:B------:R-:W2:Y:S02]  /*0dd0*/  LDS R11, [R15] ;  /* 0x000000000f0b7984 */ /* 0x000ea40000000800 */
[----:B--2---:R-:W-:-:S04]  /*0de0*/  FADD R11, R12, -R11 ;  /* 0x8000000b0c0b7221 */ /* 0x004fc80000000000 */
[----:B------:R-:W-:Y:S01]  /*0df0*/  FFMA R14, R11, R11, R14 ;  /* 0x0000000b0b0e7223 */ /* 0x000fe2000000000e */
[----:B------:R-:W-:Y:S06]  /*0e00*/  @!P1 BRA `(.L_x_27) ;  /* 0x0000000000249947 */ /* 0x000fec0003800000 */
[----:B------:R-:W-:Y:S01]  /*0e10*/  ISETP.NE.AND P1, PT, R23, 0x2, PT ;  /* 0x000000021700780c */ /* 0x000fe20003f25270 */
[----:B------:R-:W2:Y:S04]  /*0e20*/  LDG.E R11, desc[UR8][R2.64+0x4] ;  /* 0x00000408020b7981 */ /* 0x000ea8000c1e1900 */
[----:B------:R-:W2:Y:S08]  /*0e30*/  LDS R12, [R15+0x4] ;  /* 0x000004000f0c7984 */ /* 0x000eb00000000800 */
[----:B------:R-:W3:Y:S04]  /*0e40*/  @P1 LDG.E R13, desc[UR8][R2.64+0x8] ;  /* 0x00000808020d1981 */ /* 0x000ee8000c1e1900 */
[----:B------:R-:W3:Y:S01]  /*0e50*/  @P1 LDS R16, [R15+0x8] ;  /* 0x000008000f101984 */ /* 0x000ee20000000800 */
[----:B--2---:R-:W-:-:S04]  /*0e60*/  FADD R11, R11, -R12 ;  /* 0x8000000c0b0b7221 */ /* 0x004fc80000000000 */
[----:B------:R-:W-:Y:S01]  /*0e70*/  FFMA R14, R11, R11, R14 ;  /* 0x0000000b0b0e7223 */ /* 0x000fe2000000000e */
[----:B---3--:R-:W-:-:S04]  /*0e80*/  @P1 FADD R13, R13, -R16 ;  /* 0x800000100d0d1221 */ /* 0x008fc80000000000 */
[----:B------:R-:W-:-:S07]  /*0e90*/  @P1 FFMA R14, R13, R13, R14 ;  /* 0x0000000d0d0e1223 */ /* 0x000fce000000000e */
.L_x_27:
[----:B------:R-:W0:Y:S01]  /*0ea0*/  LDCU UR6, c[0x0][0x3a8] ;  /* 0x00007500ff0677ac */ /* 0x000e220008000800 */
[----:B------:R-:W-:Y:S01]  /*0eb0*/  VIADD R2, R9, 0x1 ;  /* 0x0000000109027836 */ /* 0x000fe20000000000 */
[----:B------:R-:W-:-:S04]  /*0ec0*/  FSETP.GEU.AND P1, PT, R14, R5, PT ;  /* 0x000000050e00720b */ /* 0x000fc80003f2e000 */
[----:B------:R-:W-:Y:S02]  /*0ed0*/  FSEL R5, R14, R5, !P1 ;  /* 0x000000050e057208 */ /* 0x000fe40004800000 */
[----:B------:R-:W-:Y:S02]  /*0ee0*/  SEL R0, R9, R0, !P1 ;  /* 0x0000000009007207 */ /* 0x000fe40004800000 */
[----:B0-----:R-:W-:-:S13]  /*0ef0*/  ISETP.NE.AND P2, PT, R2, UR6, PT ;  /* 0x0000000602007c0c */ /* 0x001fda000bf45270 */
[----:B------:R-:W-:Y:S05]  /*0f00*/  @!P2 BRA `(.L_x_23) ;  /* 0x000000040004a947 */ /* 0x000fea0003800000 */
[----:B------:R-:W-:Y:S01]  /*0f10*/  MOV R9, R2 ;  /* 0x0000000200097202 */ /* 0x000fe20000000f00 */
[----:B------:R-:W-:Y:S06]  /*0f20*/  BRA `(.L_x_30) ;  /* 0xfffffff000f87947 */ /* 0x000fec000383ffff */
.L_x_24:
[----:B------:R-:W-:Y:S01]  /*0f30*/  UISETP.GE.U32.AND UP0, UPT, UR4, 0x4, UPT ;  /* 0x000000040400788c */ /* 0x000fe2000bf06070 */
[----:B------:R-:W-:Y:S01]  /*0f40*/  HFMA2 R3, -RZ, RZ, 0, 0 ;  /* 0x00000000ff037431 */ /* 0x000fe200000001ff */
[----:B------:R-:W-:Y:S01]  /*0f50*/  MOV R5, 0x7f7fffff ;  /* 0x7f7fffff00057802 */ /* 0x000fe20000000f00 */
[----:B------:R-:W-:Y:S01]  /*0f60*/  IMAD.MOV.U32 R0, RZ, RZ, RZ ;  /* 0x000000ffff007224 */ /* 0x000fe200078e00ff */
[----:B------:R-:W-:-:S05]  /*0f70*/  ULOP3.LUT UR5, UR4, 0x3, URZ, 0xc0, !UPT ;  /* 0x0000000304057892 */ /* 0x000fca000f8ec0ff */
[----:B------:R-:W-:Y:S07]  /*0f80*/  BRA.U !UP0, `(.L_x_31) ;  /* 0x0000000108bc7547 */ /* 0x000fee000b800000 */
[----:B------:R-:W-:Y:S01]  /*0f90*/  ULOP3.LUT UR4, UR4, 0x7ffffffc, URZ, 0xc0, !UPT ;  /* 0x7ffffffc04047892 */ /* 0x000fe2000f8ec0ff */
[----:B------:R-:W-:Y:S02]  /*0fa0*/  MOV R5, 0x7f7fffff ;  /* 0x7f7fffff00057802 */ /* 0x000fe40000000f00 */
[----:B0-----:R-:W-:Y:S01]  /*0fb0*/  MOV R2, RZ ;  /* 0x000000ff00027202 */ /* 0x001fe20000000f00 */
[----:B------:R-:W-:Y:S01]  /*0fc0*/  UISETP.GT.AND UP0, UPT, UR4, URZ, UPT ;  /* 0x000000ff0400728c */ /* 0x000fe2000bf04270 */
[----:B------:R-:W-:Y:S01]  /*0fd0*/  MOV R0, RZ ;  /* 0x000000ff00007202 */ /* 0x000fe20000000f00 */
[----:B------:R-:W-:-:S07]  /*0fe0*/  IMAD.U32 R3, RZ, RZ, UR4 ;  /* 0x00000004ff037e24 */ /* 0x000fce000f8e00ff */
[----:B------:R-:W-:Y:S05]  /*0ff0*/  BRA.U !UP0, `(.L_x_32) ;  /* 0x0000000108887547 */ /* 0x000fea000b800000 */
[----:B------:R-:W-:Y:S02]  /*1000*/  IADD3 R6, PT, PT, R3, -R2, RZ ;  /* 0x8000000203067210 */ /* 0x000fe40007ffe0ff */
[----:B------:R-:W-:Y:S02]  /*1010*/  PLOP3.LUT P0, PT, PT, PT, PT, 0x80, 0x8 ;  /* 0x000000000008781c */ /* 0x000fe40003f0f070 */
[----:B------:R-:W-:-:S13]  /*1020*/  ISETP.GT.AND P1, PT, R6, 0xc, PT ;  /* 0x0000000c0600780c */ /* 0x000fda0003f24270 */
[----:B------:R-:W-:Y:S05]  /*1030*/  @!P1 BRA `(.L_x_33) ;  /* 0x0000000000449947 */ /* 0x000fea0003800000 */
[----:B------:R-:W-:Y:S02]  /*1040*/  PLOP3.LUT P0, PT, PT, PT, PT, 0x8, 0x80 ;  /* 0x000000000080781c */ /* 0x000fe40003f0e170 */
[----:B------:R-:W-:-:S11]  /*1050*/  IADD3 R7, PT, PT, R3, -0xc, RZ ;  /* 0xfffffff403077810 */ /* 0x000fd60007ffe0ff */
.L_x_34:
[----:B------:R-:W-:-:S04]  /*1060*/  FSETP.GT.AND P2, PT, R5, RZ, PT ;  /* 0x000000ff0500720b */ /* 0x000fc80003f44000 */
[----:B------:R-:W-:Y:S02]  /*1070*/  FSEL R5, R5, RZ, !P2 ;  /* 0x000000ff05057208 */ /* 0x000fe40005000000 */
[----:B------:R-:W-:Y:S02]  /*1080*/  SEL R0, R2, R0, P2 ;  /* 0x0000000002007207 */ /* 0x000fe40001000000 */
[----:B------:R-:W-:-:S04]  /*1090*/  FSETP.GT.AND P3, PT, R5, RZ, PT ;  /* 0x000000ff0500720b */ /* 0x000fc80003f64000 */
[----:B------:R-:W-:-:S04]  /*10a0*/  FSEL R5, R5, RZ, !P3 ;  /* 0x000000ff05057208 */ /* 0x000fc80005800000 */
[----:B------:R-:W-:-:S04]  /*10b0*/  FSETP.GT.AND P4, PT, R5, RZ, PT ;  /* 0x000000ff0500720b */ /* 0x000fc80003f84000 */
[----:B------:R-:W-:Y:S02]  /*10c0*/  FSEL R5, R5, RZ, !P4 ;  /* 0x000000ff05057208 */ /* 0x000fe40006000000 */
[----:B------:R-:W-:Y:S02]  /*10d0*/  @P3 IADD3 R0, PT, PT, R2, 0x4, RZ ;  /* 0x0000000402003810 */ /* 0x000fe40007ffe0ff */
[----:B------:R-:W-:-:S04]  /*10e0*/  FSETP.GT.AND P1, PT, R5, RZ, PT ;  /* 0x000000ff0500720b */ /* 0x000fc80003f24000 */
[----:B------:R-:W-:Y:S01]  /*10f0*/  FSEL R5, R5, RZ, !P1 ;  /* 0x000000ff05057208 */ /* 0x000fe20004800000 */
[----:B------:R-:W-:-:S08]  /*1100*/  @P4 VIADD R0, R2, 0x8 ;  /* 0x0000000802004836 */ /* 0x000fd00000000000 */
[C---:B------:R-:W-:Y:S02]  /*1110*/  @P1 IADD3 R0, PT, PT, R2.reuse, 0xc, RZ ;  /* 0x0000000c02001810 */ /* 0x040fe40007ffe0ff */
[----:B------:R-:W-:-:S04]  /*1120*/  IADD3 R2, PT, PT, R2, 0x10, RZ ;  /* 0x0000001002027810 */ /* 0x000fc80007ffe0ff */
[----:B------:R-:W-:-:S13]  /*1130*/  ISETP.GE.AND P2, PT, R2, R7, PT ;  /* 0x000000070200720c */ /* 0x000fda0003f46270 */
[----:B------:R-:W-:Y:S05]  /*1140*/  @!P2 BRA `(.L_x_34) ;  /* 0xfffffffc00c4a947 */ /* 0x000fea000383ffff */
.L_x_33:
[----:B------:R-:W-:-:S04]  /*1150*/  IADD3 R6, PT, PT, R3, -R2, RZ ;  /* 0x8000000203067210 */ /* 0x000fc80007ffe0ff */
[----:B------:R-:W-:-:S13]  /*1160*/  ISETP.GT.AND P1, PT, R6, 0x4, PT ;  /* 0x000000040600780c */ /* 0x000fda0003f24270 */
[----:B------:R-:W-:Y:S05]  /*1170*/  @!P1 BRA `(.L_x_35) ;  /* 0x0000000000209947 */ /* 0x000fea0003800000 */
[C---:B------:R-:W-:Y:S02]  /*1180*/  FSETP.GT.AND P1, PT, R5.reuse, RZ, PT ;  /* 0x000000ff0500720b */ /* 0x040fe40003f24000 */
[----:B------:R-:W-:Y:S02]  /*1190*/  PLOP3.LUT P0, PT, PT, PT, PT, 0x8, 0x80 ;  /* 0x000000000080781c */ /* 0x000fe40003f0e170 */
[----:B------:R-:W-:Y:S02]  /*11a0*/  FSEL R5, R5, RZ, !P1 ;  /* 0x000000ff05057208 */ /* 0x000fe40004800000 */
[----:B------:R-:W-:Y:S02]  /*11b0*/  SEL R0, R2, R0, P1 ;  /* 0x0000000002007207 */ /* 0x000fe40000800000 */
[----:B------:R-:W-:-:S04]  /*11c0*/  FSETP.GT.AND P2, PT, R5, RZ, PT ;  /* 0x000000ff0500720b */ /* 0x000fc80003f44000 */
[----:B------:R-:W-:-:S09]  /*11d0*/  FSEL R5, R5, RZ, !P2 ;  /* 0x000000ff05057208 */ /* 0x000fd20005000000 */
[C---:B------:R-:W-:Y:S01]  /*11e0*/  @P2 VIADD R0, R2.reuse, 0x4 ;  /* 0x0000000402002836 */ /* 0x040fe20000000000 */
[----:B------:R-:W-:-:S07]  /*11f0*/  IADD3 R2, PT, PT, R2, 0x8, RZ ;  /* 0x0000000802027810 */ /* 0x000fce0007ffe0ff */
.L_x_35:
[----:B------:R-:W-:-:S13]  /*1200*/  ISETP.NE.OR P0, PT, R2, R3, P0 ;  /* 0x000000030200720c */ /* 0x000fda0000705670 */
[----:B------:R-:W-:Y:S05]  /*1210*/  @!P0 BRA `(.L_x_31) ;  /* 0x0000000000188947 */ /* 0x000fea0003800000 */
.L_x_32:
[----:B------:R-:W-:-:S04]  /*1220*/  FSETP.GT.AND P1, PT, R5, RZ, PT ;  /* 0x000000ff0500720b */ /* 0x000fc80003f24000 */
[C---:B------:R-:W-:Y:S02]  /*1230*/  SEL R0, R2.reuse, R0, P1 ;  /* 0x0000000002007207 */ /* 0x040fe40000800000 */
[----:B------:R-:W-:Y:S02]  /*1240*/  IADD3 R2, PT, PT, R2, 0x4, RZ ;  /* 0x0000000402027810 */ /* 0x000fe40007ffe0ff */
[----:B------:R-:W-:Y:S02]  /*1250*/  FSEL R5, R5, RZ, !P1 ;  /* 0x000000ff05057208 */ /* 0x000fe40004800000 */
[----:B------:R-:W-:-:S13]  /*1260*/  ISETP.NE.AND P0, PT, R2, R3, PT ;  /* 0x000000030200720c */ /* 0x000fda0003f05270 */
[----:B------:R-:W-:Y:S05]  /*1270*/  @P0 BRA `(.L_x_32) ;  /* 0xfffffffc00e80947 */ /* 0x000fea000383ffff */
.L_x_31:
[----:B------:R-:W-:-:S09]  /*1280*/  UISETP.NE.AND UP0, UPT, UR5, URZ, UPT ;  /* 0x000000ff0500728c */ /* 0x000fd2000bf05270 */
[----:B------:R-:W-:Y:S05]  /*1290*/  BRA.U !UP0, `(.L_x_23) ;  /* 0x0000000108207547 */ /* 0x000fea000b800000 */
[----:B------:R-:W-:-:S05]  /*12a0*/  UMOV UR4, URZ ;  /* 0x000000ff00047c82 */ /* 0x000fca0008000000 */
.L_x_36:
[----:B------:R-:W-:Y:S01]  /*12b0*/  UIADD3 UR4, UPT, UPT, UR4, 0x1, URZ ;  /* 0x0000000104047890 */ /* 0x000fe2000fffe0ff */
[----:B------:R-:W-:-:S03]  /*12c0*/  FSETP.GT.AND P0, PT, R5, RZ, PT ;  /* 0x000000ff0500720b */ /* 0x000fc60003f04000 */
[----:B------:R-:W-:Y:S01]  /*12d0*/  UISETP.NE.AND UP0, UPT, UR4, UR5, UPT ;  /* 0x000000050400728c */ /* 0x000fe2000bf05270 */
[----:B------:R-:W-:Y:S02]  /*12e0*/  SEL R0, R3, R0, P0 ;  /* 0x0000000003007207 */ /* 0x000fe40000000000 */
[----:B------:R-:W-:Y:S02]  /*12f0*/  FSEL R5, R5, RZ, !P0 ;  /* 0x000000ff05057208 */ /* 0x000fe40004000000 */
[----:B------:R-:W-:-:S04]  /*1300*/  IADD3 R3, PT, PT, R3, 0x1, RZ ;  /* 0x0000000103037810 */ /* 0x000fc80007ffe0ff */
[----:B------:R-:W-:Y:S05]  /*1310*/  BRA.U UP0, `(.L_x_36) ;  /* 0xfffffffd00e47547 */ /* 0x000fea000b83ffff */
.L_x_23:
[----:B0-----:R-:W0:Y:S01]  /*1320*/  LDC.64 R2, c[0x0][0x390] ;  /* 0x0000e400ff027b82 */ /* 0x001e220000000a00 */
[----:B------:R-:W-:Y:S01]  /*1330*/  VIADD R6, R5, 0xf3000000 ;  /* 0xf300000005067836 */ /* 0x000fe20000000000 */
[----:B------:R1:W2:Y:S01]  /*1340*/  MUFU.RSQ R8, R5 ;  /* 0x0000000500087308 */ /* 0x0002a20000001400 */
[----:B------:R-:W-:Y:S03]  /*1350*/  BSSY.RECONVERGENT B0, `(.L_x_37) ;  /* 0x000000d000007945 */ /* 0x000fe60003800200 */
[----:B------:R-:W-:Y:S01]  /*1360*/  ISETP.GT.U32.AND P0, PT, R6, 0x727fffff, PT ;  /* 0x727fffff0600780c */ /* 0x000fe20003f04070 */
[----:B0-----:R-:W-:-:S05]  /*1370*/  IMAD.WIDE R2, R4, 0x4, R2 ;  /* 0x0000000404027825 */ /* 0x001fca00078e0202 */
[----:B------:R1:W-:Y:S07]  /*1380*/  STG.E desc[UR8][R2.64], R0 ;  /* 0x0000000002007986 */ /* 0x0003ee000c101908 */
[----:B--2---:R-:W-:Y:S05]  /*1390*/  @!P0 BRA `(.L_x_38) ;  /* 0x0000000000108947 */ /* 0x004fea0003800000 */
[----:B-1----:R-:W-:Y:S02]  /*13a0*/  MOV R0, R5 ;  /* 0x0000000500007202 */ /* 0x002fe40000000f00 */
[----:B------:R-:W-:-:S07]  /*13b0*/  MOV R8, 0x13d0 ;  /* 0x000013d000087802 */ /* 0x000fce0000000f00 */
[----:B------:R-:W-:Y:S05]  /*13c0*/  CALL.REL.NOINC `($__internal_1_$__cuda_sm20_sqrt_rn_f32_slowpath) ;  /* 0x0000000000287944 */ /* 0x000fea0003c00000 */
[----:B------:R-:W-:Y:S05]  /*13d0*/  BRA `(.L_x_39) ;  /* 0x0000000000107947 */ /* 0x000fea0003800000 */
.L_x_38:
[C---:B-1----:R-:W-:Y:S01]  /*13e0*/  FMUL.FTZ R0, R8.reuse, R5 ;  /* 0x0000000508007220 */ /* 0x042fe20000410000 */
[----:B------:R-:W-:-:S03]  /*13f0*/  FMUL.FTZ R7, R8, 0.5 ;  /* 0x3f00000008077820 */ /* 0x000fc60000410000 */
[----:B------:R-:W-:-:S04]  /*1400*/  FFMA R5, -R0, R0, R5 ;  /* 0x0000000000057223 */ /* 0x000fc80000000105 */
[----:B------:R-:W-:-:S07]  /*1410*/  FFMA R7, R5, R7, R0 ;  /* 0x0000000705077223 */ /* 0x000fce0000000000 */
.L_x_39:
[----:B------:R-:W-:Y:S05]  /*1420*/  BSYNC.RECONVERGENT B0 ;  /* 0x0000000000007941 */ /* 0x000fea0003800200 */
.L_x_37:
[----:B------:R-:W0:Y:S02]  /*1430*/  LDC.64 R2, c[0x0][0x398] ;  /* 0x0000e600ff027b82 */ /* 0x000e240000000a00 */
[----:B0-----:R-:W-:-:S05]  /*1440*/  IMAD.WIDE R4, R4, 0x4, R2 ;  /* 0x0000000404047825 */ /* 0x001fca00078e0202 */
[----:B------:R-:W-:Y:S01]  /*1450*/  STG.E desc[UR8][R4.64], R7 ;  /* 0x0000000704007986 */ /* 0x000fe2000c101908 */
[----:B------:R-:W-:Y:S05]  /*1460*/  EXIT ;  /* 0x000000000000794d */ /* 0x000fea0003800000 */
        .weak           $__internal_1_$__cuda_sm20_sqrt_rn_f32_slowpath
        .type           $__internal_1_$__cuda_sm20_sqrt_rn_f32_slowpath,@function
        .size           $__internal_1_$__cuda_sm20_sqrt_rn_f32_slowpath,(.L_x_43 - $__internal_1_$__cuda_sm20_sqrt_rn_f32_slowpath)
$__internal_1_$__cuda_sm20_sqrt_rn_f32_slowpath:
[----:B------:R-:W-:-:S13]  /*1470*/  LOP3.LUT P0, RZ, R0, 0x7fffffff, RZ, 0xc0, !PT ;  /* 0x7fffffff00ff7812 */ /* 0x000fda000780c0ff */
[----:B------:R-:W-:Y:S01]  /*1480*/  @!P0 MOV R2, R0 ;  /* 0x0000000000028202 */ /* 0x000fe20000000f00 */
[----:B------:R-:W-:Y:S06]  /*1490*/  @!P0 BRA `(.L_x_40) ;  /* 0x0000000000408947 */ /* 0x000fec0003800000 */
[----:B------:R-:W-:-:S13]  /*14a0*/  FSETP.GEU.FTZ.AND P0, PT, R0, RZ, PT ;  /* 0x000000ff0000720b */ /* 0x000fda0003f1e000 */
[----:B------:R-:W-:Y:S01]  /*14b0*/  @!P0 MOV R2, 0x7fffffff ;  /* 0x7fffffff00028802 */ /* 0x000fe20000000f00 */
[----:B------:R-:W-:Y:S06]  /*14c0*/  @!P0 BRA `(.L_x_40) ;  /* 0x0000000000348947 */ /* 0x000fec0003800000 */
[----:B------:R-:W-:-:S13]  /*14d0*/  FSETP.GTU.FTZ.AND P0, PT, |R0|, +INF , PT ;  /* 0x7f8000000000780b */ /* 0x000fda0003f1c200 */
[----:B------:R-:W-:Y:S01]  /*14e0*/  @P0 FADD.FTZ R2, R0, 1 ;  /* 0x3f80000000020421 */ /* 0x000fe20000010000 */
[----:B------:R-:W-:Y:S06]  /*14f0*/  @P0 BRA `(.L_x_40) ;  /* 0x0000000000280947 */ /* 0x000fec0003800000 */
[----:B------:R-:W-:-:S13]  /*1500*/  FSETP.NEU.FTZ.AND P0, PT, |R0|, +INF , PT ;  /* 0x7f8000000000780b */ /* 0x000fda0003f1d200 */
[----:B------:R-:W-:-:S04]  /*1510*/  @P0 FFMA R3, R0, 1.84467440737095516160e+19, RZ ;  /* 0x5f80000000030823 */ /* 0x000fc800000000ff */
[----:B------:R-:W0:Y:S02]  /*1520*/  @P0 MUFU.RSQ R2, R3 ;  /* 0x0000000300020308 */ /* 0x000e240000001400 */
[----:B0-----:R-:W-:Y:S01]  /*1530*/  @P0 FMUL.FTZ R6, R3, R2 ;  /* 0x0000000203060220 */ /* 0x001fe20000410000 */
[----:B------:R-:W-:Y:S01]  /*1540*/  @P0 FMUL.FTZ R7, R2, 0.5 ;  /* 0x3f00000002070820 */ /* 0x000fe20000410000 */
[----:B------:R-:W-:Y:S02]  /*1550*/  @!P0 IMAD.MOV.U32 R2, RZ, RZ, R0 ;  /* 0x000000ffff028224 */ /* 0x000fe400078e0000 */
[----:B------:R-:W-:-:S04]  /*1560*/  @P0 FADD.FTZ R5, -R6, -RZ ;  /* 0x800000ff06050221 */ /* 0x000fc80000010100 */
[----:B------:R-:W-:-:S04]  /*1570*/  @P0 FFMA R5, R6, R5, R3 ;  /* 0x0000000506050223 */ /* 0x000fc80000000003 */
[----:B------:R-:W-:-:S04]  /*1580*/  @P0 FFMA R5, R5, R7, R6 ;  /* 0x0000000705050223 */ /* 0x000fc80000000006 */
[----:B------:R-:W-:-:S07]  /*1590*/  @P0 FMUL.FTZ R2, R5, 2.3283064365386962891e-10 ;  /* 0x2f80000005020820 */ /* 0x000fce0000410000 */
.L_x_40:
[----:B------:R-:W-:Y:S01]  /*15a0*/  HFMA2 R3, -RZ, RZ, 0, 0 ;  /* 0x00000000ff037431 */ /* 0x000fe200000001ff */
[----:B------:R-:W-:Y:S02]  /*15b0*/  MOV R7, R2 ;  /* 0x0000000200077202 */ /* 0x000fe40000000f00 */
[----:B------:R-:W-:-:S04]  /*15c0*/  MOV R2, R8 ;  /* 0x0000000800027202 */ /* 0x000fc80000000f00 */
[----:B------:R-:W-:Y:S05]  /*15d0*/  RET.REL.NODEC R2 `(_Z20kmeans_assign_pointsPKfS0_PiPfiii) ;  /* 0xffffffe802887950 */ /* 0x000fea0003c3ffff */
.L_x_41:
        /* <DEDUP_REMOVED lines=10> */
.L_x_43:


//--------------------- .nv.shared._Z25kmeans_finalize_centroidsPfPKiii --------------------------
	.section	.nv.shared._Z25kmeans_finalize_centroidsPfPKiii,"aw",@nobits
	.sectionflags	@""
	.align	16
	.zero		1024


//--------------------- .nv.shared.reserved.0     --------------------------
	.section	.nv.shared.reserved.0,"aw",@nobits
	.weak		__nv_reservedSMEM_offset_0_alias
	.size		__nv_reservedSMEM_offset_0_alias, 0, 64
	.other		__nv_reservedSMEM_offset_0_alias,@"STO_CUDA_RESERVED_SHARED STV_DEFAULT"
__nv_reservedSMEM_offset_0_alias:
	.zero		0
	.zero		64


//--------------------- .nv.shared._Z23kmeans_update_centroidsPKfPKiPfPiiii --------------------------
	.section	.nv.shared._Z23kmeans_update_centroidsPKfPKiPfPiiii,"aw",@nobits
	.sectionflags	@""
	.align	16
	.zero		1024


//--------------------- .nv.shared._Z20kmeans_assign_pointsPKfS0_PiPfiii --------------------------
	.section	.nv.shared._Z20kmeans_assign_pointsPKfS0_PiPfiii,"aw",@nobits
	.sectionflags	@""
	.align	16
	.zero		1024


//--------------------- .nv.constant0._Z25kmeans_finalize_centroidsPfPKiii --------------------------
	.section	.nv.constant0._Z25kmeans_finalize_centroidsPfPKiii,"a",@progbits
	.sectionflags	@""
	.align	4
.nv.constant0._Z25kmeans_finalize_centroidsPfPKiii:
	.zero		920


//--------------------- .nv.constant0._Z23kmeans_update_centroidsPKfPKiPfPiiii --------------------------
	.section	.nv.constant0._Z23kmeans_update_centroidsPKfPKiPfPiiii,"a",@progbits
	.sectionflags	@""
	.align	4
.nv.constant0._Z23kmeans_update_centroidsPKfPKiPfPiiii:
	.zero		940


//--------------------- .nv.constant0._Z20kmeans_assign_pointsPKfS0_PiPfiii --------------------------
	.section	.nv.constant0._Z20kmeans_assign_pointsPKfS0_PiPfiii,"a",@progbits
	.sectionflags	@""
	.align	4
.nv.constant0._Z20kmeans_assign_pointsPKfS0_PiPfiii:
	.zero		940


//--------------------- SYMBOLS --------------------------

	.type		.nv.reservedSmem.offset0,@object
	.size		.nv.reservedSmem.offset0,0x4
	.type		.nv.reservedSmem.cap,@object
	.size		.nv.reservedSmem.cap,0x4
